//
// Generated by NVIDIA NVVM Compiler
//
// Compiler Build ID: CL-36424714
// Cuda compilation tools, release 13.0, V13.0.88
// Based on NVVM 20.0.0
//

.version 9.0
.target sm_100
.address_size 64

	// .globl	_Z15matmult_kernel1iiiPdS_S_
// _ZZ11gpu5_kernel6MatrixS_S_E2As has been demoted
// _ZZ11gpu5_kernel6MatrixS_S_E2Bs has been demoted

.visible .entry _Z15matmult_kernel1iiiPdS_S_(
	.param .u32 _Z15matmult_kernel1iiiPdS_S__param_0,
	.param .u32 _Z15matmult_kernel1iiiPdS_S__param_1,
	.param .u32 _Z15matmult_kernel1iiiPdS_S__param_2,
	.param .u64 .ptr .align 1 _Z15matmult_kernel1iiiPdS_S__param_3,
	.param .u64 .ptr .align 1 _Z15matmult_kernel1iiiPdS_S__param_4,
	.param .u64 .ptr .align 1 _Z15matmult_kernel1iiiPdS_S__param_5
)
{
	.reg .pred 	%p<20>;
	.reg .b32 	%r<73>;
	.reg .b64 	%rd<72>;
	.reg .b64 	%fd<61>;

	ld.param.u32 	%r35, [_Z15matmult_kernel1iiiPdS_S__param_0];
	ld.param.u32 	%r36, [_Z15matmult_kernel1iiiPdS_S__param_1];
	ld.param.u32 	%r37, [_Z15matmult_kernel1iiiPdS_S__param_2];
	ld.param.u64 	%rd13, [_Z15matmult_kernel1iiiPdS_S__param_3];
	ld.param.u64 	%rd14, [_Z15matmult_kernel1iiiPdS_S__param_4];
	ld.param.u64 	%rd15, [_Z15matmult_kernel1iiiPdS_S__param_5];
	cvta.to.global.u64 	%rd1, %rd15;
	cvta.to.global.u64 	%rd2, %rd14;
	min.s32 	%r38, %r35, %r36;
	setp.lt.s32 	%p1, %r38, 1;
	@%p1 bra 	$L__BB0_14;
	and.b32  	%r1, %r36, 7;
	add.s32 	%r2, %r1, -1;
	and.b32  	%r3, %r36, 3;
	and.b32  	%r4, %r36, 2147483640;
	and.b32  	%r5, %r36, 1;
	mov.b32 	%r62, 0;
$L__BB0_2:
	setp.lt.u32 	%p2, %r36, 8;
	mul.lo.s32 	%r7, %r62, %r36;
	mov.b32 	%r65, 0;
	@%p2 bra 	$L__BB0_5;
	mov.b32 	%r63, 0;
$L__BB0_4:
	.pragma "nounroll";
	add.s32 	%r42, %r63, %r7;
	mul.wide.u32 	%rd16, %r42, 8;
	add.s64 	%rd17, %rd1, %rd16;
	mov.b64 	%rd18, 0;
	st.global.u64 	[%rd17], %rd18;
	st.global.u64 	[%rd17+8], %rd18;
	st.global.u64 	[%rd17+16], %rd18;
	st.global.u64 	[%rd17+24], %rd18;
	st.global.u64 	[%rd17+32], %rd18;
	st.global.u64 	[%rd17+40], %rd18;
	st.global.u64 	[%rd17+48], %rd18;
	st.global.u64 	[%rd17+56], %rd18;
	add.s32 	%r63, %r63, 8;
	setp.eq.s32 	%p3, %r63, %r4;
	mov.u32 	%r65, %r4;
	@%p3 bra 	$L__BB0_5;
	bra.uni 	$L__BB0_4;
$L__BB0_5:
	setp.eq.s32 	%p4, %r1, 0;
	@%p4 bra 	$L__BB0_13;
	setp.lt.u32 	%p5, %r2, 3;
	@%p5 bra 	$L__BB0_8;
	add.s32 	%r43, %r65, %r7;
	mul.wide.u32 	%rd19, %r43, 8;
	add.s64 	%rd20, %rd1, %rd19;
	mov.b64 	%rd21, 0;
	st.global.u64 	[%rd20], %rd21;
	cvt.u64.u32 	%rd22, %r7;
	cvt.u64.u32 	%rd23, %r65;
	add.s64 	%rd24, %rd23, %rd22;
	shl.b64 	%rd25, %rd24, 3;
	add.s64 	%rd26, %rd1, %rd25;
	st.global.u64 	[%rd26+8], %rd21;
	st.global.u64 	[%rd26+16], %rd21;
	st.global.u64 	[%rd26+24], %rd21;
	add.s32 	%r65, %r65, 4;
$L__BB0_8:
	setp.eq.s32 	%p6, %r3, 0;
	@%p6 bra 	$L__BB0_13;
	setp.eq.s32 	%p7, %r3, 1;
	@%p7 bra 	$L__BB0_11;
	add.s32 	%r44, %r65, %r7;
	mul.wide.u32 	%rd27, %r44, 8;
	add.s64 	%rd28, %rd1, %rd27;
	mov.b64 	%rd29, 0;
	st.global.u64 	[%rd28], %rd29;
	cvt.u64.u32 	%rd30, %r7;
	cvt.u64.u32 	%rd31, %r65;
	add.s64 	%rd32, %rd31, %rd30;
	shl.b64 	%rd33, %rd32, 3;
	add.s64 	%rd34, %rd1, %rd33;
	st.global.u64 	[%rd34+8], %rd29;
	add.s32 	%r65, %r65, 2;
$L__BB0_11:
	setp.eq.s32 	%p8, %r5, 0;
	@%p8 bra 	$L__BB0_13;
	add.s32 	%r45, %r65, %r7;
	mul.wide.u32 	%rd35, %r45, 8;
	add.s64 	%rd36, %rd1, %rd35;
	mov.b64 	%rd37, 0;
	st.global.u64 	[%rd36], %rd37;
$L__BB0_13:
	add.s32 	%r62, %r62, 1;
	setp.ne.s32 	%p9, %r62, %r35;
	@%p9 bra 	$L__BB0_2;
$L__BB0_14:
	min.s32 	%r46, %r35, %r37;
	min.s32 	%r47, %r46, %r36;
	setp.lt.s32 	%p10, %r47, 1;
	@%p10 bra 	$L__BB0_30;
	and.b32  	%r16, %r36, 7;
	add.s32 	%r17, %r16, -1;
	and.b32  	%r18, %r36, 3;
	and.b32  	%r19, %r36, 2147483640;
	and.b32  	%r20, %r36, 1;
	neg.s32 	%r21, %r19;
	add.s64 	%rd3, %rd2, 32;
	cvta.to.global.u64 	%rd4, %rd13;
	mov.b32 	%r67, 0;
$L__BB0_16:
	mul.lo.s32 	%r23, %r67, %r37;
	mul.lo.s32 	%r50, %r67, %r36;
	cvt.u64.u32 	%rd5, %r50;
	mul.wide.u32 	%rd38, %r50, 8;
	add.s64 	%rd39, %rd1, %rd38;
	add.s64 	%rd6, %rd39, 32;
	mov.b32 	%r68, 0;
$L__BB0_17:
	setp.lt.u32 	%p11, %r36, 8;
	add.s32 	%r52, %r68, %r23;
	mul.wide.u32 	%rd40, %r52, 8;
	add.s64 	%rd7, %rd4, %rd40;
	mul.lo.s32 	%r25, %r68, %r36;
	mov.b32 	%r71, 0;
	@%p11 bra 	$L__BB0_20;
	mul.wide.u32 	%rd41, %r25, 8;
	add.s64 	%rd71, %rd3, %rd41;
	mov.u64 	%rd70, %rd6;
	mov.u32 	%r69, %r21;
$L__BB0_19:
	.pragma "nounroll";
	ld.global.f64 	%fd1, [%rd7];
	ld.global.f64 	%fd2, [%rd71+-32];
	ld.global.f64 	%fd3, [%rd70+-32];
	fma.rn.f64 	%fd4, %fd1, %fd2, %fd3;
	st.global.f64 	[%rd70+-32], %fd4;
	ld.global.f64 	%fd5, [%rd7];
	ld.global.f64 	%fd6, [%rd71+-24];
	ld.global.f64 	%fd7, [%rd70+-24];
	fma.rn.f64 	%fd8, %fd5, %fd6, %fd7;
	st.global.f64 	[%rd70+-24], %fd8;
	ld.global.f64 	%fd9, [%rd7];
	ld.global.f64 	%fd10, [%rd71+-16];
	ld.global.f64 	%fd11, [%rd70+-16];
	fma.rn.f64 	%fd12, %fd9, %fd10, %fd11;
	st.global.f64 	[%rd70+-16], %fd12;
	ld.global.f64 	%fd13, [%rd7];
	ld.global.f64 	%fd14, [%rd71+-8];
	ld.global.f64 	%fd15, [%rd70+-8];
	fma.rn.f64 	%fd16, %fd13, %fd14, %fd15;
	st.global.f64 	[%rd70+-8], %fd16;
	ld.global.f64 	%fd17, [%rd7];
	ld.global.f64 	%fd18, [%rd71];
	ld.global.f64 	%fd19, [%rd70];
	fma.rn.f64 	%fd20, %fd17, %fd18, %fd19;
	st.global.f64 	[%rd70], %fd20;
	ld.global.f64 	%fd21, [%rd7];
	ld.global.f64 	%fd22, [%rd71+8];
	ld.global.f64 	%fd23, [%rd70+8];
	fma.rn.f64 	%fd24, %fd21, %fd22, %fd23;
	st.global.f64 	[%rd70+8], %fd24;
	ld.global.f64 	%fd25, [%rd7];
	ld.global.f64 	%fd26, [%rd71+16];
	ld.global.f64 	%fd27, [%rd70+16];
	fma.rn.f64 	%fd28, %fd25, %fd26, %fd27;
	st.global.f64 	[%rd70+16], %fd28;
	ld.global.f64 	%fd29, [%rd7];
	ld.global.f64 	%fd30, [%rd71+24];
	ld.global.f64 	%fd31, [%rd70+24];
	fma.rn.f64 	%fd32, %fd29, %fd30, %fd31;
	st.global.f64 	[%rd70+24], %fd32;
	add.s32 	%r69, %r69, 8;
	add.s64 	%rd71, %rd71, 64;
	add.s64 	%rd70, %rd70, 64;
	setp.ne.s32 	%p12, %r69, 0;
	mov.u32 	%r71, %r19;
	@%p12 bra 	$L__BB0_19;
$L__BB0_20:
	setp.eq.s32 	%p13, %r16, 0;
	@%p13 bra 	$L__BB0_28;
	setp.lt.u32 	%p14, %r17, 3;
	@%p14 bra 	$L__BB0_23;
	cvt.u32.u64 	%r53, %rd5;
	ld.global.f64 	%fd33, [%rd7];
	add.s32 	%r54, %r71, %r25;
	mul.wide.u32 	%rd42, %r54, 8;
	add.s64 	%rd43, %rd2, %rd42;
	ld.global.f64 	%fd34, [%rd43];
	add.s32 	%r55, %r71, %r53;
	mul.wide.u32 	%rd44, %r55, 8;
	add.s64 	%rd45, %rd1, %rd44;
	ld.global.f64 	%fd35, [%rd45];
	fma.rn.f64 	%fd36, %fd33, %fd34, %fd35;
	st.global.f64 	[%rd45], %fd36;
	ld.global.f64 	%fd37, [%rd7];
	cvt.u64.u32 	%rd46, %r25;
	cvt.u64.u32 	%rd47, %r71;
	add.s64 	%rd48, %rd47, %rd46;
	shl.b64 	%rd49, %rd48, 3;
	add.s64 	%rd50, %rd2, %rd49;
	ld.global.f64 	%fd38, [%rd50+8];
	add.s64 	%rd51, %rd47, %rd5;
	shl.b64 	%rd52, %rd51, 3;
	add.s64 	%rd53, %rd1, %rd52;
	ld.global.f64 	%fd39, [%rd53+8];
	fma.rn.f64 	%fd40, %fd37, %fd38, %fd39;
	st.global.f64 	[%rd53+8], %fd40;
	ld.global.f64 	%fd41, [%rd7];
	ld.global.f64 	%fd42, [%rd50+16];
	ld.global.f64 	%fd43, [%rd53+16];
	fma.rn.f64 	%fd44, %fd41, %fd42, %fd43;
	st.global.f64 	[%rd53+16], %fd44;
	ld.global.f64 	%fd45, [%rd7];
	ld.global.f64 	%fd46, [%rd50+24];
	ld.global.f64 	%fd47, [%rd53+24];
	fma.rn.f64 	%fd48, %fd45, %fd46, %fd47;
	st.global.f64 	[%rd53+24], %fd48;
	add.s32 	%r71, %r71, 4;
$L__BB0_23:
	setp.eq.s32 	%p15, %r18, 0;
	@%p15 bra 	$L__BB0_28;
	setp.eq.s32 	%p16, %r18, 1;
	@%p16 bra 	$L__BB0_26;
	cvt.u32.u64 	%r56, %rd5;
	ld.global.f64 	%fd49, [%rd7];
	add.s32 	%r57, %r71, %r25;
	mul.wide.u32 	%rd54, %r57, 8;
	add.s64 	%rd55, %rd2, %rd54;
	ld.global.f64 	%fd50, [%rd55];
	add.s32 	%r58, %r71, %r56;
	mul.wide.u32 	%rd56, %r58, 8;
	add.s64 	%rd57, %rd1, %rd56;
	ld.global.f64 	%fd51, [%rd57];
	fma.rn.f64 	%fd52, %fd49, %fd50, %fd51;
	st.global.f64 	[%rd57], %fd52;
	ld.global.f64 	%fd53, [%rd7];
	cvt.u64.u32 	%rd58, %r25;
	cvt.u64.u32 	%rd59, %r71;
	add.s64 	%rd60, %rd59, %rd58;
	shl.b64 	%rd61, %rd60, 3;
	add.s64 	%rd62, %rd2, %rd61;
	ld.global.f64 	%fd54, [%rd62+8];
	add.s64 	%rd63, %rd59, %rd5;
	shl.b64 	%rd64, %rd63, 3;
	add.s64 	%rd65, %rd1, %rd64;
	ld.global.f64 	%fd55, [%rd65+8];
	fma.rn.f64 	%fd56, %fd53, %fd54, %fd55;
	st.global.f64 	[%rd65+8], %fd56;
	add.s32 	%r71, %r71, 2;
$L__BB0_26:
	setp.eq.s32 	%p17, %r20, 0;
	@%p17 bra 	$L__BB0_28;
	cvt.u32.u64 	%r59, %rd5;
	ld.global.f64 	%fd57, [%rd7];
	add.s32 	%r60, %r71, %r25;
	mul.wide.u32 	%rd66, %r60, 8;
	add.s64 	%rd67, %rd2, %rd66;
	ld.global.f64 	%fd58, [%rd67];
	add.s32 	%r61, %r71, %r59;
	mul.wide.u32 	%rd68, %r61, 8;
	add.s64 	%rd69, %rd1, %rd68;
	ld.global.f64 	%fd59, [%rd69];
	fma.rn.f64 	%fd60, %fd57, %fd58, %fd59;
	st.global.f64 	[%rd69], %fd60;
$L__BB0_28:
	add.s32 	%r68, %r68, 1;
	setp.ne.s32 	%p18, %r68, %r37;
	@%p18 bra 	$L__BB0_17;
	add.s32 	%r67, %r67, 1;
	setp.ne.s32 	%p19, %r67, %r35;
	@%p19 bra 	$L__BB0_16;
$L__BB0_30:
	ret;

}
	// .globl	_Z15matmult_kernel2iiiPdS_S_
.visible .entry _Z15matmult_kernel2iiiPdS_S_(
	.param .u32 _Z15matmult_kernel2iiiPdS_S__param_0,
	.param .u32 _Z15matmult_kernel2iiiPdS_S__param_1,
	.param .u32 _Z15matmult_kernel2iiiPdS_S__param_2,
	.param .u64 .ptr .align 1 _Z15matmult_kernel2iiiPdS_S__param_3,
	.param .u64 .ptr .align 1 _Z15matmult_kernel2iiiPdS_S__param_4,
	.param .u64 .ptr .align 1 _Z15matmult_kernel2iiiPdS_S__param_5
)
{
	.reg .pred 	%p<13>;
	.reg .b32 	%r<46>;
	.reg .b64 	%rd<41>;
	.reg .b64 	%fd<56>;

	ld.param.u32 	%r22, [_Z15matmult_kernel2iiiPdS_S__param_0];
	ld.param.u32 	%r23, [_Z15matmult_kernel2iiiPdS_S__param_1];
	ld.param.u32 	%r21, [_Z15matmult_kernel2iiiPdS_S__param_2];
	ld.param.u64 	%rd6, [_Z15matmult_kernel2iiiPdS_S__param_3];
	ld.param.u64 	%rd7, [_Z15matmult_kernel2iiiPdS_S__param_4];
	ld.param.u64 	%rd5, [_Z15matmult_kernel2iiiPdS_S__param_5];
	cvta.to.global.u64 	%rd1, %rd7;
	cvta.to.global.u64 	%rd2, %rd6;
	mov.u32 	%r24, %ctaid.x;
	mov.u32 	%r25, %ntid.x;
	mov.u32 	%r26, %tid.x;
	mad.lo.s32 	%r1, %r24, %r25, %r26;
	mov.u32 	%r27, %ctaid.y;
	mov.u32 	%r28, %ntid.y;
	mov.u32 	%r29, %tid.y;
	mad.lo.s32 	%r30, %r27, %r28, %r29;
	setp.ge.s32 	%p1, %r1, %r22;
	setp.ge.s32 	%p2, %r30, %r23;
	or.pred  	%p3, %p1, %p2;
	@%p3 bra 	$L__BB1_13;
	cvta.to.global.u64 	%rd8, %rd5;
	mad.lo.s32 	%r31, %r23, %r1, %r30;
	mul.wide.s32 	%rd9, %r31, 8;
	add.s64 	%rd3, %rd8, %rd9;
	mov.b64 	%rd10, 0;
	st.global.u64 	[%rd3], %rd10;
	setp.lt.s32 	%p4, %r21, 1;
	@%p4 bra 	$L__BB1_13;
	mul.lo.s32 	%r3, %r21, %r1;
	and.b32  	%r4, %r21, 7;
	setp.lt.u32 	%p5, %r21, 8;
	mov.b32 	%r44, 0;
	mov.f64 	%fd53, 0d0000000000000000;
	@%p5 bra 	$L__BB1_5;
	and.b32  	%r44, %r21, 2147483640;
	neg.s32 	%r42, %r44;
	shl.b32 	%r7, %r23, 3;
	add.s64 	%rd4, %rd2, 32;
	mov.f64 	%fd53, 0d0000000000000000;
	mul.wide.s32 	%rd15, %r23, 8;
	mov.u32 	%r40, %r3;
	mov.u32 	%r41, %r30;
$L__BB1_4:
	.pragma "nounroll";
	mul.wide.s32 	%rd11, %r40, 8;
	add.s64 	%rd12, %rd4, %rd11;
	ld.global.f64 	%fd10, [%rd12+-32];
	mul.wide.s32 	%rd13, %r41, 8;
	add.s64 	%rd14, %rd1, %rd13;
	ld.global.f64 	%fd11, [%rd14];
	fma.rn.f64 	%fd12, %fd10, %fd11, %fd53;
	st.global.f64 	[%rd3], %fd12;
	ld.global.f64 	%fd13, [%rd12+-24];
	add.s64 	%rd16, %rd14, %rd15;
	ld.global.f64 	%fd14, [%rd16];
	fma.rn.f64 	%fd15, %fd13, %fd14, %fd12;
	st.global.f64 	[%rd3], %fd15;
	ld.global.f64 	%fd16, [%rd12+-16];
	add.s64 	%rd17, %rd16, %rd15;
	ld.global.f64 	%fd17, [%rd17];
	fma.rn.f64 	%fd18, %fd16, %fd17, %fd15;
	st.global.f64 	[%rd3], %fd18;
	ld.global.f64 	%fd19, [%rd12+-8];
	add.s64 	%rd18, %rd17, %rd15;
	ld.global.f64 	%fd20, [%rd18];
	fma.rn.f64 	%fd21, %fd19, %fd20, %fd18;
	st.global.f64 	[%rd3], %fd21;
	ld.global.f64 	%fd22, [%rd12];
	add.s64 	%rd19, %rd18, %rd15;
	ld.global.f64 	%fd23, [%rd19];
	fma.rn.f64 	%fd24, %fd22, %fd23, %fd21;
	st.global.f64 	[%rd3], %fd24;
	ld.global.f64 	%fd25, [%rd12+8];
	add.s64 	%rd20, %rd19, %rd15;
	ld.global.f64 	%fd26, [%rd20];
	fma.rn.f64 	%fd27, %fd25, %fd26, %fd24;
	st.global.f64 	[%rd3], %fd27;
	ld.global.f64 	%fd28, [%rd12+16];
	add.s64 	%rd21, %rd20, %rd15;
	ld.global.f64 	%fd29, [%rd21];
	fma.rn.f64 	%fd30, %fd28, %fd29, %fd27;
	st.global.f64 	[%rd3], %fd30;
	ld.global.f64 	%fd31, [%rd12+24];
	add.s64 	%rd22, %rd21, %rd15;
	ld.global.f64 	%fd32, [%rd22];
	fma.rn.f64 	%fd53, %fd31, %fd32, %fd30;
	st.global.f64 	[%rd3], %fd53;
	add.s32 	%r42, %r42, 8;
	add.s32 	%r41, %r41, %r7;
	add.s32 	%r40, %r40, 8;
	setp.ne.s32 	%p6, %r42, 0;
	@%p6 bra 	$L__BB1_4;
$L__BB1_5:
	setp.eq.s32 	%p7, %r4, 0;
	@%p7 bra 	$L__BB1_13;
	and.b32  	%r15, %r21, 3;
	setp.lt.u32 	%p8, %r4, 4;
	@%p8 bra 	$L__BB1_8;
	add.s32 	%r33, %r44, %r3;
	mul.wide.s32 	%rd23, %r33, 8;
	add.s64 	%rd24, %rd2, %rd23;
	ld.global.f64 	%fd33, [%rd24];
	mad.lo.s32 	%r34, %r44, %r23, %r30;
	mul.wide.s32 	%rd25, %r34, 8;
	add.s64 	%rd26, %rd1, %rd25;
	ld.global.f64 	%fd34, [%rd26];
	fma.rn.f64 	%fd35, %fd33, %fd34, %fd53;
	st.global.f64 	[%rd3], %fd35;
	ld.global.f64 	%fd36, [%rd24+8];
	mul.wide.s32 	%rd27, %r23, 8;
	add.s64 	%rd28, %rd26, %rd27;
	ld.global.f64 	%fd37, [%rd28];
	fma.rn.f64 	%fd38, %fd36, %fd37, %fd35;
	st.global.f64 	[%rd3], %fd38;
	ld.global.f64 	%fd39, [%rd24+16];
	add.s64 	%rd29, %rd28, %rd27;
	ld.global.f64 	%fd40, [%rd29];
	fma.rn.f64 	%fd41, %fd39, %fd40, %fd38;
	st.global.f64 	[%rd3], %fd41;
	ld.global.f64 	%fd42, [%rd24+24];
	add.s64 	%rd30, %rd29, %rd27;
	ld.global.f64 	%fd43, [%rd30];
	fma.rn.f64 	%fd53, %fd42, %fd43, %fd41;
	st.global.f64 	[%rd3], %fd53;
	add.s32 	%r44, %r44, 4;
$L__BB1_8:
	setp.eq.s32 	%p9, %r15, 0;
	@%p9 bra 	$L__BB1_13;
	setp.eq.s32 	%p10, %r15, 1;
	@%p10 bra 	$L__BB1_11;
	add.s32 	%r35, %r44, %r3;
	mul.wide.s32 	%rd31, %r35, 8;
	add.s64 	%rd32, %rd2, %rd31;
	ld.global.f64 	%fd44, [%rd32];
	mad.lo.s32 	%r36, %r44, %r23, %r30;
	mul.wide.s32 	%rd33, %r36, 8;
	add.s64 	%rd34, %rd1, %rd33;
	ld.global.f64 	%fd45, [%rd34];
	fma.rn.f64 	%fd46, %fd44, %fd45, %fd53;
	st.global.f64 	[%rd3], %fd46;
	ld.global.f64 	%fd47, [%rd32+8];
	mul.wide.s32 	%rd35, %r23, 8;
	add.s64 	%rd36, %rd34, %rd35;
	ld.global.f64 	%fd48, [%rd36];
	fma.rn.f64 	%fd53, %fd47, %fd48, %fd46;
	st.global.f64 	[%rd3], %fd53;
	add.s32 	%r44, %r44, 2;
$L__BB1_11:
	and.b32  	%r37, %r21, 1;
	setp.eq.b32 	%p11, %r37, 1;
	not.pred 	%p12, %p11;
	@%p12 bra 	$L__BB1_13;
	add.s32 	%r38, %r44, %r3;
	mul.wide.s32 	%rd37, %r38, 8;
	add.s64 	%rd38, %rd2, %rd37;
	ld.global.f64 	%fd49, [%rd38];
	mad.lo.s32 	%r39, %r44, %r23, %r30;
	mul.wide.s32 	%rd39, %r39, 8;
	add.s64 	%rd40, %rd1, %rd39;
	ld.global.f64 	%fd50, [%rd40];
	fma.rn.f64 	%fd51, %fd49, %fd50, %fd53;
	st.global.f64 	[%rd3], %fd51;
$L__BB1_13:
	ret;

}
	// .globl	_Z15matmult_kernel3iiiPdS_S_
.visible .entry _Z15matmult_kernel3iiiPdS_S_(
	.param .u32 _Z15matmult_kernel3iiiPdS_S__param_0,
	.param .u32 _Z15matmult_kernel3iiiPdS_S__param_1,
	.param .u32 _Z15matmult_kernel3iiiPdS_S__param_2,
	.param .u64 .ptr .align 1 _Z15matmult_kernel3iiiPdS_S__param_3,
	.param .u64 .ptr .align 1 _Z15matmult_kernel3iiiPdS_S__param_4,
	.param .u64 .ptr .align 1 _Z15matmult_kernel3iiiPdS_S__param_5
)
{
	.reg .pred 	%p<22>;
	.reg .b32 	%r<74>;
	.reg .b64 	%rd<39>;
	.reg .b64 	%fd<29>;

	ld.param.u32 	%r35, [_Z15matmult_kernel3iiiPdS_S__param_0];
	ld.param.u32 	%r36, [_Z15matmult_kernel3iiiPdS_S__param_1];
	ld.param.u32 	%r34, [_Z15matmult_kernel3iiiPdS_S__param_2];
	ld.param.u64 	%rd9, [_Z15matmult_kernel3iiiPdS_S__param_5];
	cvta.to.global.u64 	%rd1, %rd9;
	mov.u32 	%r37, %ctaid.x;
	mov.u32 	%r38, %ntid.x;
	mov.u32 	%r39, %tid.x;
	mad.lo.s32 	%r1, %r37, %r38, %r39;
	mov.u32 	%r40, %ctaid.y;
	mov.u32 	%r41, %ntid.y;
	mov.u32 	%r42, %tid.y;
	mad.lo.s32 	%r43, %r40, %r41, %r42;
	shl.b32 	%r2, %r43, 1;
	setp.ge.s32 	%p1, %r1, %r35;
	setp.ge.s32 	%p2, %r2, %r36;
	or.pred  	%p3, %p1, %p2;
	@%p3 bra 	$L__BB2_24;
	sub.s32 	%r3, %r2, %r36;
	setp.lt.s32 	%p4, %r3, -2;
	not.b32 	%r45, %r2;
	add.s32 	%r46, %r36, %r45;
	selp.b32 	%r4, 1, %r46, %p4;
	setp.lt.s32 	%p5, %r4, 0;
	@%p5 bra 	$L__BB2_13;
	mad.lo.s32 	%r5, %r36, %r1, %r2;
	min.s32 	%r48, %r3, -2;
	add.s32 	%r6, %r36, %r48;
	sub.s32 	%r49, %r6, %r2;
	add.s32 	%r7, %r49, 2;
	and.b32  	%r8, %r7, 7;
	setp.lt.u32 	%p6, %r4, 7;
	mov.b32 	%r67, 0;
	@%p6 bra 	$L__BB2_5;
	and.b32  	%r67, %r7, -8;
	mov.b32 	%r65, 0;
$L__BB2_4:
	.pragma "nounroll";
	add.s32 	%r51, %r5, %r65;
	mul.wide.s32 	%rd10, %r51, 8;
	add.s64 	%rd11, %rd1, %rd10;
	mov.b64 	%rd12, 0;
	st.global.u64 	[%rd11], %rd12;
	st.global.u64 	[%rd11+8], %rd12;
	st.global.u64 	[%rd11+16], %rd12;
	st.global.u64 	[%rd11+24], %rd12;
	st.global.u64 	[%rd11+32], %rd12;
	st.global.u64 	[%rd11+40], %rd12;
	st.global.u64 	[%rd11+48], %rd12;
	st.global.u64 	[%rd11+56], %rd12;
	add.s32 	%r65, %r65, 8;
	setp.ne.s32 	%p7, %r65, %r67;
	@%p7 bra 	$L__BB2_4;
$L__BB2_5:
	setp.eq.s32 	%p8, %r8, 0;
	@%p8 bra 	$L__BB2_13;
	and.b32  	%r13, %r7, 3;
	setp.lt.u32 	%p9, %r8, 4;
	@%p9 bra 	$L__BB2_8;
	add.s32 	%r52, %r5, %r67;
	mul.wide.s32 	%rd13, %r52, 8;
	add.s64 	%rd14, %rd1, %rd13;
	mov.b64 	%rd15, 0;
	st.global.u64 	[%rd14], %rd15;
	st.global.u64 	[%rd14+8], %rd15;
	st.global.u64 	[%rd14+16], %rd15;
	st.global.u64 	[%rd14+24], %rd15;
	add.s32 	%r67, %r67, 4;
$L__BB2_8:
	setp.eq.s32 	%p10, %r13, 0;
	@%p10 bra 	$L__BB2_13;
	setp.eq.s32 	%p11, %r13, 1;
	@%p11 bra 	$L__BB2_11;
	add.s32 	%r53, %r5, %r67;
	mul.wide.s32 	%rd16, %r53, 8;
	add.s64 	%rd17, %rd1, %rd16;
	mov.b64 	%rd18, 0;
	st.global.u64 	[%rd17], %rd18;
	st.global.u64 	[%rd17+8], %rd18;
	add.s32 	%r67, %r67, 2;
$L__BB2_11:
	and.b32  	%r54, %r6, 1;
	setp.eq.b32 	%p12, %r54, 1;
	not.pred 	%p13, %p12;
	@%p13 bra 	$L__BB2_13;
	add.s32 	%r55, %r5, %r67;
	mul.wide.s32 	%rd19, %r55, 8;
	add.s64 	%rd20, %rd1, %rd19;
	mov.b64 	%rd21, 0;
	st.global.u64 	[%rd20], %rd21;
$L__BB2_13:
	mad.lo.s32 	%r18, %r36, %r1, %r2;
	mul.wide.s32 	%rd22, %r18, 8;
	add.s64 	%rd2, %rd1, %rd22;
	mov.b64 	%rd23, 0;
	st.global.u64 	[%rd2+8], %rd23;
	setp.lt.s32 	%p14, %r34, 1;
	@%p14 bra 	$L__BB2_24;
	mul.lo.s32 	%r19, %r34, %r1;
	min.s32 	%r57, %r3, -2;
	add.s32 	%r58, %r36, %r57;
	sub.s32 	%r59, %r58, %r2;
	add.s32 	%r60, %r59, 2;
	and.b32  	%r20, %r60, 3;
	and.b32  	%r21, %r60, -4;
	neg.s32 	%r22, %r21;
	add.s64 	%rd25, %rd22, %rd1;
	add.s64 	%rd3, %rd25, 16;
	mov.b32 	%r69, 0;
$L__BB2_15:
	setp.lt.s32 	%p15, %r4, 0;
	@%p15 bra 	$L__BB2_23;
	ld.param.u64 	%rd36, [_Z15matmult_kernel3iiiPdS_S__param_3];
	setp.lt.u32 	%p16, %r4, 3;
	add.s32 	%r62, %r69, %r19;
	cvta.to.global.u64 	%rd26, %rd36;
	mul.wide.s32 	%rd27, %r62, 8;
	add.s64 	%rd4, %rd26, %rd27;
	mad.lo.s32 	%r24, %r69, %r36, %r2;
	mov.b32 	%r73, 0;
	@%p16 bra 	$L__BB2_19;
	mov.b32 	%r72, 0;
	mov.u32 	%r70, %r22;
	mov.u32 	%r71, %r24;
$L__BB2_18:
	.pragma "nounroll";
	ld.param.u64 	%rd37, [_Z15matmult_kernel3iiiPdS_S__param_4];
	mul.wide.s32 	%rd28, %r71, 8;
	cvta.to.global.u64 	%rd29, %rd37;
	add.s64 	%rd30, %rd29, %rd28;
	mul.wide.s32 	%rd31, %r72, 8;
	add.s64 	%rd32, %rd3, %rd31;
	ld.global.f64 	%fd1, [%rd4];
	ld.global.f64 	%fd2, [%rd30];
	ld.global.f64 	%fd3, [%rd32+-16];
	fma.rn.f64 	%fd4, %fd1, %fd2, %fd3;
	st.global.f64 	[%rd32+-16], %fd4;
	ld.global.f64 	%fd5, [%rd4];
	ld.global.f64 	%fd6, [%rd30+8];
	ld.global.f64 	%fd7, [%rd32+-8];
	fma.rn.f64 	%fd8, %fd5, %fd6, %fd7;
	st.global.f64 	[%rd32+-8], %fd8;
	ld.global.f64 	%fd9, [%rd4];
	ld.global.f64 	%fd10, [%rd30+16];
	ld.global.f64 	%fd11, [%rd32];
	fma.rn.f64 	%fd12, %fd9, %fd10, %fd11;
	st.global.f64 	[%rd32], %fd12;
	ld.global.f64 	%fd13, [%rd4];
	ld.global.f64 	%fd14, [%rd30+24];
	ld.global.f64 	%fd15, [%rd32+8];
	fma.rn.f64 	%fd16, %fd13, %fd14, %fd15;
	st.global.f64 	[%rd32+8], %fd16;
	add.s32 	%r72, %r72, 4;
	add.s32 	%r71, %r71, 4;
	add.s32 	%r70, %r70, 4;
	setp.ne.s32 	%p17, %r70, 0;
	mov.u32 	%r73, %r21;
	@%p17 bra 	$L__BB2_18;
$L__BB2_19:
	setp.eq.s32 	%p18, %r20, 0;
	@%p18 bra 	$L__BB2_23;
	ld.param.u64 	%rd38, [_Z15matmult_kernel3iiiPdS_S__param_4];
	setp.eq.s32 	%p19, %r20, 1;
	ld.global.f64 	%fd17, [%rd4];
	add.s32 	%r64, %r24, %r73;
	cvta.to.global.u64 	%rd33, %rd38;
	mul.wide.s32 	%rd34, %r64, 8;
	add.s64 	%rd5, %rd33, %rd34;
	ld.global.f64 	%fd18, [%rd5];
	mul.wide.s32 	%rd35, %r73, 8;
	add.s64 	%rd6, %rd2, %rd35;
	ld.global.f64 	%fd19, [%rd6];
	fma.rn.f64 	%fd20, %fd17, %fd18, %fd19;
	st.global.f64 	[%rd6], %fd20;
	@%p19 bra 	$L__BB2_23;
	setp.eq.s32 	%p20, %r20, 2;
	ld.global.f64 	%fd21, [%rd4];
	ld.global.f64 	%fd22, [%rd5+8];
	ld.global.f64 	%fd23, [%rd6+8];
	fma.rn.f64 	%fd24, %fd21, %fd22, %fd23;
	st.global.f64 	[%rd6+8], %fd24;
	@%p20 bra 	$L__BB2_23;
	ld.global.f64 	%fd25, [%rd4];
	ld.global.f64 	%fd26, [%rd5+16];
	ld.global.f64 	%fd27, [%rd6+16];
	fma.rn.f64 	%fd28, %fd25, %fd26, %fd27;
	st.global.f64 	[%rd6+16], %fd28;
$L__BB2_23:
	add.s32 	%r69, %r69, 1;
	setp.ne.s32 	%p21, %r69, %r34;
	@%p21 bra 	$L__BB2_15;
$L__BB2_24:
	ret;

}
	// .globl	_Z15matmult_kernel4iiiPdS_S_i
.visible .entry _Z15matmult_kernel4iiiPdS_S_i(
	.param .u32 _Z15matmult_kernel4iiiPdS_S_i_param_0,
	.param .u32 _Z15matmult_kernel4iiiPdS_S_i_param_1,
	.param .u32 _Z15matmult_kernel4iiiPdS_S_i_param_2,
	.param .u64 .ptr .align 1 _Z15matmult_kernel4iiiPdS_S_i_param_3,
	.param .u64 .ptr .align 1 _Z15matmult_kernel4iiiPdS_S_i_param_4,
	.param .u64 .ptr .align 1 _Z15matmult_kernel4iiiPdS_S_i_param_5,
	.param .u32 _Z15matmult_kernel4iiiPdS_S_i_param_6
)
{
	.reg .pred 	%p<21>;
	.reg .b32 	%r<68>;
	.reg .b64 	%rd<36>;
	.reg .b64 	%fd<29>;

	ld.param.u32 	%r31, [_Z15matmult_kernel4iiiPdS_S_i_param_0];
	ld.param.u32 	%r32, [_Z15matmult_kernel4iiiPdS_S_i_param_1];
	ld.param.u32 	%r29, [_Z15matmult_kernel4iiiPdS_S_i_param_2];
	ld.param.u64 	%rd11, [_Z15matmult_kernel4iiiPdS_S_i_param_3];
	ld.param.u64 	%rd12, [_Z15matmult_kernel4iiiPdS_S_i_param_4];
	ld.param.u64 	%rd13, [_Z15matmult_kernel4iiiPdS_S_i_param_5];
	ld.param.u32 	%r30, [_Z15matmult_kernel4iiiPdS_S_i_param_6];
	cvta.to.global.u64 	%rd1, %rd12;
	cvta.to.global.u64 	%rd2, %rd13;
	mov.u32 	%r33, %ctaid.x;
	mov.u32 	%r34, %ntid.x;
	mov.u32 	%r35, %tid.x;
	mad.lo.s32 	%r1, %r33, %r34, %r35;
	mov.u32 	%r36, %ctaid.y;
	mov.u32 	%r37, %ntid.y;
	mov.u32 	%r38, %tid.y;
	mad.lo.s32 	%r39, %r36, %r37, %r38;
	mul.lo.s32 	%r40, %r30, %r39;
	setp.ge.s32 	%p1, %r1, %r31;
	setp.ge.s32 	%p2, %r40, %r32;
	or.pred  	%p3, %p1, %p2;
	@%p3 bra 	$L__BB3_24;
	not.b32 	%r41, %r40;
	add.s32 	%r42, %r32, %r41;
	setp.gt.s32 	%p4, %r30, %r42;
	add.s32 	%r43, %r30, -1;
	selp.b32 	%r3, %r42, %r43, %p4;
	setp.lt.s32 	%p5, %r3, 0;
	@%p5 bra 	$L__BB3_13;
	mad.lo.s32 	%r4, %r32, %r1, %r40;
	add.s32 	%r5, %r3, 1;
	and.b32  	%r6, %r5, 7;
	setp.lt.u32 	%p6, %r3, 7;
	mov.b32 	%r62, 0;
	@%p6 bra 	$L__BB3_5;
	and.b32  	%r62, %r5, -8;
	mov.b32 	%r60, 0;
$L__BB3_4:
	.pragma "nounroll";
	add.s32 	%r46, %r4, %r60;
	mul.wide.s32 	%rd14, %r46, 8;
	add.s64 	%rd15, %rd2, %rd14;
	mov.b64 	%rd16, 0;
	st.global.u64 	[%rd15], %rd16;
	st.global.u64 	[%rd15+8], %rd16;
	st.global.u64 	[%rd15+16], %rd16;
	st.global.u64 	[%rd15+24], %rd16;
	st.global.u64 	[%rd15+32], %rd16;
	st.global.u64 	[%rd15+40], %rd16;
	st.global.u64 	[%rd15+48], %rd16;
	st.global.u64 	[%rd15+56], %rd16;
	add.s32 	%r60, %r60, 8;
	setp.ne.s32 	%p7, %r60, %r62;
	@%p7 bra 	$L__BB3_4;
$L__BB3_5:
	setp.eq.s32 	%p8, %r6, 0;
	@%p8 bra 	$L__BB3_13;
	setp.lt.u32 	%p9, %r6, 4;
	@%p9 bra 	$L__BB3_8;
	add.s32 	%r47, %r4, %r62;
	mul.wide.s32 	%rd17, %r47, 8;
	add.s64 	%rd18, %rd2, %rd17;
	mov.b64 	%rd19, 0;
	st.global.u64 	[%rd18], %rd19;
	st.global.u64 	[%rd18+8], %rd19;
	st.global.u64 	[%rd18+16], %rd19;
	st.global.u64 	[%rd18+24], %rd19;
	add.s32 	%r62, %r62, 4;
$L__BB3_8:
	and.b32  	%r48, %r5, 3;
	setp.eq.s32 	%p10, %r48, 0;
	@%p10 bra 	$L__BB3_13;
	setp.eq.s32 	%p11, %r48, 1;
	@%p11 bra 	$L__BB3_11;
	add.s32 	%r49, %r4, %r62;
	mul.wide.s32 	%rd20, %r49, 8;
	add.s64 	%rd21, %rd2, %rd20;
	mov.b64 	%rd22, 0;
	st.global.u64 	[%rd21], %rd22;
	st.global.u64 	[%rd21+8], %rd22;
	add.s32 	%r62, %r62, 2;
$L__BB3_11:
	and.b32  	%r50, %r3, 1;
	setp.eq.b32 	%p12, %r50, 1;
	@%p12 bra 	$L__BB3_13;
	add.s32 	%r51, %r4, %r62;
	mul.wide.s32 	%rd23, %r51, 8;
	add.s64 	%rd24, %rd2, %rd23;
	mov.b64 	%rd25, 0;
	st.global.u64 	[%rd24], %rd25;
$L__BB3_13:
	mad.lo.s32 	%r15, %r32, %r1, %r40;
	mul.wide.s32 	%rd26, %r15, 8;
	add.s64 	%rd3, %rd2, %rd26;
	mov.b64 	%rd27, 0;
	st.global.u64 	[%rd3+8], %rd27;
	setp.lt.s32 	%p13, %r29, 1;
	@%p13 bra 	$L__BB3_24;
	mul.lo.s32 	%r16, %r29, %r1;
	add.s32 	%r53, %r3, 1;
	and.b32  	%r17, %r53, 3;
	add.s64 	%rd29, %rd26, %rd2;
	add.s64 	%rd4, %rd29, 16;
	cvta.to.global.u64 	%rd5, %rd11;
	mov.b32 	%r64, 0;
$L__BB3_15:
	setp.lt.s32 	%p14, %r3, 0;
	@%p14 bra 	$L__BB3_23;
	setp.lt.u32 	%p15, %r3, 3;
	add.s32 	%r55, %r64, %r16;
	mul.wide.s32 	%rd30, %r55, 8;
	add.s64 	%rd6, %rd5, %rd30;
	mad.lo.s32 	%r19, %r64, %r32, %r40;
	mov.b32 	%r67, 0;
	@%p15 bra 	$L__BB3_19;
	add.s32 	%r56, %r3, 1;
	and.b32  	%r57, %r56, -4;
	neg.s32 	%r65, %r57;
	mov.u64 	%rd35, %rd4;
	mov.u32 	%r66, %r19;
$L__BB3_18:
	.pragma "nounroll";
	add.s32 	%r58, %r3, 1;
	and.b32  	%r67, %r58, -4;
	mul.wide.s32 	%rd31, %r66, 8;
	add.s64 	%rd32, %rd1, %rd31;
	ld.global.f64 	%fd1, [%rd6];
	ld.global.f64 	%fd2, [%rd32];
	ld.global.f64 	%fd3, [%rd35+-16];
	fma.rn.f64 	%fd4, %fd1, %fd2, %fd3;
	st.global.f64 	[%rd35+-16], %fd4;
	ld.global.f64 	%fd5, [%rd6];
	ld.global.f64 	%fd6, [%rd32+8];
	ld.global.f64 	%fd7, [%rd35+-8];
	fma.rn.f64 	%fd8, %fd5, %fd6, %fd7;
	st.global.f64 	[%rd35+-8], %fd8;
	ld.global.f64 	%fd9, [%rd6];
	ld.global.f64 	%fd10, [%rd32+16];
	ld.global.f64 	%fd11, [%rd35];
	fma.rn.f64 	%fd12, %fd9, %fd10, %fd11;
	st.global.f64 	[%rd35], %fd12;
	ld.global.f64 	%fd13, [%rd6];
	ld.global.f64 	%fd14, [%rd32+24];
	ld.global.f64 	%fd15, [%rd35+8];
	fma.rn.f64 	%fd16, %fd13, %fd14, %fd15;
	st.global.f64 	[%rd35+8], %fd16;
	add.s32 	%r66, %r66, 4;
	add.s32 	%r65, %r65, 4;
	add.s64 	%rd35, %rd35, 32;
	setp.ne.s32 	%p16, %r65, 0;
	@%p16 bra 	$L__BB3_18;
$L__BB3_19:
	setp.eq.s32 	%p17, %r17, 0;
	@%p17 bra 	$L__BB3_23;
	setp.eq.s32 	%p18, %r17, 1;
	ld.global.f64 	%fd17, [%rd6];
	add.s32 	%r59, %r19, %r67;
	mul.wide.s32 	%rd33, %r59, 8;
	add.s64 	%rd9, %rd1, %rd33;
	ld.global.f64 	%fd18, [%rd9];
	mul.wide.s32 	%rd34, %r67, 8;
	add.s64 	%rd10, %rd3, %rd34;
	ld.global.f64 	%fd19, [%rd10];
	fma.rn.f64 	%fd20, %fd17, %fd18, %fd19;
	st.global.f64 	[%rd10], %fd20;
	@%p18 bra 	$L__BB3_23;
	setp.eq.s32 	%p19, %r17, 2;
	ld.global.f64 	%fd21, [%rd6];
	ld.global.f64 	%fd22, [%rd9+8];
	ld.global.f64 	%fd23, [%rd10+8];
	fma.rn.f64 	%fd24, %fd21, %fd22, %fd23;
	st.global.f64 	[%rd10+8], %fd24;
	@%p19 bra 	$L__BB3_23;
	ld.global.f64 	%fd25, [%rd6];
	ld.global.f64 	%fd26, [%rd9+16];
	ld.global.f64 	%fd27, [%rd10+16];
	fma.rn.f64 	%fd28, %fd25, %fd26, %fd27;
	st.global.f64 	[%rd10+16], %fd28;
$L__BB3_23:
	add.s32 	%r64, %r64, 1;
	setp.ne.s32 	%p20, %r64, %r29;
	@%p20 bra 	$L__BB3_15;
$L__BB3_24:
	ret;

}
	// .globl	_Z11gpu5_kernel6MatrixS_S_
.visible .entry _Z11gpu5_kernel6MatrixS_S_(
	.param .align 8 .b8 _Z11gpu5_kernel6MatrixS_S__param_0[24],
	.param .align 8 .b8 _Z11gpu5_kernel6MatrixS_S__param_1[24],
	.param .align 8 .b8 _Z11gpu5_kernel6MatrixS_S__param_2[24]
)
{
	.reg .pred 	%p<8>;
	.reg .b32 	%r<82>;
	.reg .b64 	%rd<70>;
	.reg .b64 	%fd<368>;
	// demoted variable
	.shared .align 8 .b8 _ZZ11gpu5_kernel6MatrixS_S_E2As[2048];
	// demoted variable
	.shared .align 8 .b8 _ZZ11gpu5_kernel6MatrixS_S_E2Bs[2048];
	ld.param.u64 	%rd7, [_Z11gpu5_kernel6MatrixS_S__param_2+16];
	ld.param.u32 	%r43, [_Z11gpu5_kernel6MatrixS_S__param_2+8];
	ld.param.u64 	%rd6, [_Z11gpu5_kernel6MatrixS_S__param_1+16];
	ld.param.u32 	%r40, [_Z11gpu5_kernel6MatrixS_S__param_1+8];
	ld.param.u64 	%rd5, [_Z11gpu5_kernel6MatrixS_S__param_0+16];
	ld.param.u32 	%r37, [_Z11gpu5_kernel6MatrixS_S__param_0+8];
	ld.param.v2.u32 	{%r35, %r36}, [_Z11gpu5_kernel6MatrixS_S__param_0];
	mov.u32 	%r44, %ctaid.y;
	mov.u32 	%r45, %ctaid.x;
	shl.b32 	%r1, %r44, 4;
	shl.b32 	%r2, %r45, 4;
	mov.u32 	%r3, %tid.y;
	mov.u32 	%r4, %tid.x;
	shr.s32 	%r46, %r35, 31;
	shr.u32 	%r47, %r46, 28;
	add.s32 	%r48, %r35, %r47;
	shr.s32 	%r5, %r48, 4;
	setp.lt.s32 	%p1, %r35, 16;
	mov.f64 	%fd367, 0d0000000000000000;
	@%p1 bra 	$L__BB4_9;
	cvta.to.global.u64 	%rd1, %rd5;
	mul.lo.s32 	%r6, %r1, %r37;
	cvta.to.global.u64 	%rd2, %rd6;
	shl.b32 	%r8, %r40, 4;
	mad.lo.s32 	%r50, %r37, %r3, %r4;
	cvt.s64.s32 	%rd3, %r50;
	shl.b32 	%r51, %r3, 7;
	mov.u32 	%r52, _ZZ11gpu5_kernel6MatrixS_S_E2As;
	add.s32 	%r9, %r52, %r51;
	shl.b32 	%r53, %r4, 3;
	add.s32 	%r10, %r9, %r53;
	mad.lo.s32 	%r54, %r40, %r3, %r4;
	cvt.s64.s32 	%rd4, %r54;
	mov.u32 	%r55, _ZZ11gpu5_kernel6MatrixS_S_E2Bs;
	add.s32 	%r12, %r55, %r53;
	add.s32 	%r11, %r12, %r51;
	add.s32 	%r56, %r5, -1;
	setp.lt.u32 	%p2, %r56, 3;
	mov.f64 	%fd367, 0d0000000000000000;
	mov.b32 	%r81, 0;
	@%p2 bra 	$L__BB4_4;
	and.b32  	%r57, %r5, 134217724;
	neg.s32 	%r79, %r57;
	add.s32 	%r78, %r6, 32;
	add.s32 	%r77, %r8, %r2;
	shl.b32 	%r58, %r40, 5;
	add.s32 	%r76, %r58, %r2;
	mad.lo.s32 	%r75, %r40, 48, %r2;
	mov.f64 	%fd367, 0d0000000000000000;
	mov.u32 	%r74, %r2;
$L__BB4_3:
	.pragma "nounroll";
	and.b32  	%r81, %r5, 134217724;
	add.s32 	%r59, %r78, -32;
	cvt.s64.s32 	%rd8, %r59;
	cvt.s64.s32 	%rd9, %r74;
	add.s64 	%rd10, %rd8, %rd3;
	shl.b64 	%rd11, %rd10, 3;
	add.s64 	%rd12, %rd1, %rd11;
	ld.global.f64 	%fd14, [%rd12];
	st.shared.f64 	[%r10], %fd14;
	add.s64 	%rd13, %rd9, %rd4;
	shl.b64 	%rd14, %rd13, 3;
	add.s64 	%rd15, %rd2, %rd14;
	ld.global.f64 	%fd15, [%rd15];
	st.shared.f64 	[%r11], %fd15;
	bar.sync 	0;
	ld.shared.f64 	%fd16, [%r9];
	ld.shared.f64 	%fd17, [%r12];
	fma.rn.f64 	%fd18, %fd16, %fd17, %fd367;
	ld.shared.f64 	%fd19, [%r9+8];
	ld.shared.f64 	%fd20, [%r12+128];
	fma.rn.f64 	%fd21, %fd19, %fd20, %fd18;
	ld.shared.f64 	%fd22, [%r9+16];
	ld.shared.f64 	%fd23, [%r12+256];
	fma.rn.f64 	%fd24, %fd22, %fd23, %fd21;
	ld.shared.f64 	%fd25, [%r9+24];
	ld.shared.f64 	%fd26, [%r12+384];
	fma.rn.f64 	%fd27, %fd25, %fd26, %fd24;
	ld.shared.f64 	%fd28, [%r9+32];
	ld.shared.f64 	%fd29, [%r12+512];
	fma.rn.f64 	%fd30, %fd28, %fd29, %fd27;
	ld.shared.f64 	%fd31, [%r9+40];
	ld.shared.f64 	%fd32, [%r12+640];
	fma.rn.f64 	%fd33, %fd31, %fd32, %fd30;
	ld.shared.f64 	%fd34, [%r9+48];
	ld.shared.f64 	%fd35, [%r12+768];
	fma.rn.f64 	%fd36, %fd34, %fd35, %fd33;
	ld.shared.f64 	%fd37, [%r9+56];
	ld.shared.f64 	%fd38, [%r12+896];
	fma.rn.f64 	%fd39, %fd37, %fd38, %fd36;
	ld.shared.f64 	%fd40, [%r9+64];
	ld.shared.f64 	%fd41, [%r12+1024];
	fma.rn.f64 	%fd42, %fd40, %fd41, %fd39;
	ld.shared.f64 	%fd43, [%r9+72];
	ld.shared.f64 	%fd44, [%r12+1152];
	fma.rn.f64 	%fd45, %fd43, %fd44, %fd42;
	ld.shared.f64 	%fd46, [%r9+80];
	ld.shared.f64 	%fd47, [%r12+1280];
	fma.rn.f64 	%fd48, %fd46, %fd47, %fd45;
	ld.shared.f64 	%fd49, [%r9+88];
	ld.shared.f64 	%fd50, [%r12+1408];
	fma.rn.f64 	%fd51, %fd49, %fd50, %fd48;
	ld.shared.f64 	%fd52, [%r9+96];
	ld.shared.f64 	%fd53, [%r12+1536];
	fma.rn.f64 	%fd54, %fd52, %fd53, %fd51;
	ld.shared.f64 	%fd55, [%r9+104];
	ld.shared.f64 	%fd56, [%r12+1664];
	fma.rn.f64 	%fd57, %fd55, %fd56, %fd54;
	ld.shared.f64 	%fd58, [%r9+112];
	ld.shared.f64 	%fd59, [%r12+1792];
	fma.rn.f64 	%fd60, %fd58, %fd59, %fd57;
	ld.shared.f64 	%fd61, [%r9+120];
	ld.shared.f64 	%fd62, [%r12+1920];
	fma.rn.f64 	%fd63, %fd61, %fd62, %fd60;
	bar.sync 	0;
	add.s32 	%r60, %r78, -16;
	cvt.s64.s32 	%rd16, %r60;
	cvt.s64.s32 	%rd17, %r77;
	add.s64 	%rd18, %rd16, %rd3;
	shl.b64 	%rd19, %rd18, 3;
	add.s64 	%rd20, %rd1, %rd19;
	ld.global.f64 	%fd64, [%rd20];
	st.shared.f64 	[%r10], %fd64;
	add.s64 	%rd21, %rd17, %rd4;
	shl.b64 	%rd22, %rd21, 3;
	add.s64 	%rd23, %rd2, %rd22;
	ld.global.f64 	%fd65, [%rd23];
	st.shared.f64 	[%r11], %fd65;
	bar.sync 	0;
	ld.shared.f64 	%fd66, [%r9];
	ld.shared.f64 	%fd67, [%r12];
	fma.rn.f64 	%fd68, %fd66, %fd67, %fd63;
	ld.shared.f64 	%fd69, [%r9+8];
	ld.shared.f64 	%fd70, [%r12+128];
	fma.rn.f64 	%fd71, %fd69, %fd70, %fd68;
	ld.shared.f64 	%fd72, [%r9+16];
	ld.shared.f64 	%fd73, [%r12+256];
	fma.rn.f64 	%fd74, %fd72, %fd73, %fd71;
	ld.shared.f64 	%fd75, [%r9+24];
	ld.shared.f64 	%fd76, [%r12+384];
	fma.rn.f64 	%fd77, %fd75, %fd76, %fd74;
	ld.shared.f64 	%fd78, [%r9+32];
	ld.shared.f64 	%fd79, [%r12+512];
	fma.rn.f64 	%fd80, %fd78, %fd79, %fd77;
	ld.shared.f64 	%fd81, [%r9+40];
	ld.shared.f64 	%fd82, [%r12+640];
	fma.rn.f64 	%fd83, %fd81, %fd82, %fd80;
	ld.shared.f64 	%fd84, [%r9+48];
	ld.shared.f64 	%fd85, [%r12+768];
	fma.rn.f64 	%fd86, %fd84, %fd85, %fd83;
	ld.shared.f64 	%fd87, [%r9+56];
	ld.shared.f64 	%fd88, [%r12+896];
	fma.rn.f64 	%fd89, %fd87, %fd88, %fd86;
	ld.shared.f64 	%fd90, [%r9+64];
	ld.shared.f64 	%fd91, [%r12+1024];
	fma.rn.f64 	%fd92, %fd90, %fd91, %fd89;
	ld.shared.f64 	%fd93, [%r9+72];
	ld.shared.f64 	%fd94, [%r12+1152];
	fma.rn.f64 	%fd95, %fd93, %fd94, %fd92;
	ld.shared.f64 	%fd96, [%r9+80];
	ld.shared.f64 	%fd97, [%r12+1280];
	fma.rn.f64 	%fd98, %fd96, %fd97, %fd95;
	ld.shared.f64 	%fd99, [%r9+88];
	ld.shared.f64 	%fd100, [%r12+1408];
	fma.rn.f64 	%fd101, %fd99, %fd100, %fd98;
	ld.shared.f64 	%fd102, [%r9+96];
	ld.shared.f64 	%fd103, [%r12+1536];
	fma.rn.f64 	%fd104, %fd102, %fd103, %fd101;
	ld.shared.f64 	%fd105, [%r9+104];
	ld.shared.f64 	%fd106, [%r12+1664];
	fma.rn.f64 	%fd107, %fd105, %fd106, %fd104;
	ld.shared.f64 	%fd108, [%r9+112];
	ld.shared.f64 	%fd109, [%r12+1792];
	fma.rn.f64 	%fd110, %fd108, %fd109, %fd107;
	ld.shared.f64 	%fd111, [%r9+120];
	ld.shared.f64 	%fd112, [%r12+1920];
	fma.rn.f64 	%fd113, %fd111, %fd112, %fd110;
	bar.sync 	0;
	add.s32 	%r61, %r78, 16;
	cvt.s64.s32 	%rd24, %r78;
	cvt.s64.s32 	%rd25, %r76;
	add.s64 	%rd26, %rd24, %rd3;
	shl.b64 	%rd27, %rd26, 3;
	add.s64 	%rd28, %rd1, %rd27;
	ld.global.f64 	%fd114, [%rd28];
	st.shared.f64 	[%r10], %fd114;
	add.s64 	%rd29, %rd25, %rd4;
	shl.b64 	%rd30, %rd29, 3;
	add.s64 	%rd31, %rd2, %rd30;
	ld.global.f64 	%fd115, [%rd31];
	st.shared.f64 	[%r11], %fd115;
	bar.sync 	0;
	ld.shared.f64 	%fd116, [%r9];
	ld.shared.f64 	%fd117, [%r12];
	fma.rn.f64 	%fd118, %fd116, %fd117, %fd113;
	ld.shared.f64 	%fd119, [%r9+8];
	ld.shared.f64 	%fd120, [%r12+128];
	fma.rn.f64 	%fd121, %fd119, %fd120, %fd118;
	ld.shared.f64 	%fd122, [%r9+16];
	ld.shared.f64 	%fd123, [%r12+256];
	fma.rn.f64 	%fd124, %fd122, %fd123, %fd121;
	ld.shared.f64 	%fd125, [%r9+24];
	ld.shared.f64 	%fd126, [%r12+384];
	fma.rn.f64 	%fd127, %fd125, %fd126, %fd124;
	ld.shared.f64 	%fd128, [%r9+32];
	ld.shared.f64 	%fd129, [%r12+512];
	fma.rn.f64 	%fd130, %fd128, %fd129, %fd127;
	ld.shared.f64 	%fd131, [%r9+40];
	ld.shared.f64 	%fd132, [%r12+640];
	fma.rn.f64 	%fd133, %fd131, %fd132, %fd130;
	ld.shared.f64 	%fd134, [%r9+48];
	ld.shared.f64 	%fd135, [%r12+768];
	fma.rn.f64 	%fd136, %fd134, %fd135, %fd133;
	ld.shared.f64 	%fd137, [%r9+56];
	ld.shared.f64 	%fd138, [%r12+896];
	fma.rn.f64 	%fd139, %fd137, %fd138, %fd136;
	ld.shared.f64 	%fd140, [%r9+64];
	ld.shared.f64 	%fd141, [%r12+1024];
	fma.rn.f64 	%fd142, %fd140, %fd141, %fd139;
	ld.shared.f64 	%fd143, [%r9+72];
	ld.shared.f64 	%fd144, [%r12+1152];
	fma.rn.f64 	%fd145, %fd143, %fd144, %fd142;
	ld.shared.f64 	%fd146, [%r9+80];
	ld.shared.f64 	%fd147, [%r12+1280];
	fma.rn.f64 	%fd148, %fd146, %fd147, %fd145;
	ld.shared.f64 	%fd149, [%r9+88];
	ld.shared.f64 	%fd150, [%r12+1408];
	fma.rn.f64 	%fd151, %fd149, %fd150, %fd148;
	ld.shared.f64 	%fd152, [%r9+96];
	ld.shared.f64 	%fd153, [%r12+1536];
	fma.rn.f64 	%fd154, %fd152, %fd153, %fd151;
	ld.shared.f64 	%fd155, [%r9+104];
	ld.shared.f64 	%fd156, [%r12+1664];
	fma.rn.f64 	%fd157, %fd155, %fd156, %fd154;
	ld.shared.f64 	%fd158, [%r9+112];
	ld.shared.f64 	%fd159, [%r12+1792];
	fma.rn.f64 	%fd160, %fd158, %fd159, %fd157;
	ld.shared.f64 	%fd161, [%r9+120];
	ld.shared.f64 	%fd162, [%r12+1920];
	fma.rn.f64 	%fd163, %fd161, %fd162, %fd160;
	bar.sync 	0;
	cvt.s64.s32 	%rd32, %r61;
	cvt.s64.s32 	%rd33, %r75;
	add.s64 	%rd34, %rd32, %rd3;
	shl.b64 	%rd35, %rd34, 3;
	add.s64 	%rd36, %rd1, %rd35;
	ld.global.f64 	%fd164, [%rd36];
	st.shared.f64 	[%r10], %fd164;
	add.s64 	%rd37, %rd33, %rd4;
	shl.b64 	%rd38, %rd37, 3;
	add.s64 	%rd39, %rd2, %rd38;
	ld.global.f64 	%fd165, [%rd39];
	st.shared.f64 	[%r11], %fd165;
	bar.sync 	0;
	ld.shared.f64 	%fd166, [%r9];
	ld.shared.f64 	%fd167, [%r12];
	fma.rn.f64 	%fd168, %fd166, %fd167, %fd163;
	ld.shared.f64 	%fd169, [%r9+8];
	ld.shared.f64 	%fd170, [%r12+128];
	fma.rn.f64 	%fd171, %fd169, %fd170, %fd168;
	ld.shared.f64 	%fd172, [%r9+16];
	ld.shared.f64 	%fd173, [%r12+256];
	fma.rn.f64 	%fd174, %fd172, %fd173, %fd171;
	ld.shared.f64 	%fd175, [%r9+24];
	ld.shared.f64 	%fd176, [%r12+384];
	fma.rn.f64 	%fd177, %fd175, %fd176, %fd174;
	ld.shared.f64 	%fd178, [%r9+32];
	ld.shared.f64 	%fd179, [%r12+512];
	fma.rn.f64 	%fd180, %fd178, %fd179, %fd177;
	ld.shared.f64 	%fd181, [%r9+40];
	ld.shared.f64 	%fd182, [%r12+640];
	fma.rn.f64 	%fd183, %fd181, %fd182, %fd180;
	ld.shared.f64 	%fd184, [%r9+48];
	ld.shared.f64 	%fd185, [%r12+768];
	fma.rn.f64 	%fd186, %fd184, %fd185, %fd183;
	ld.shared.f64 	%fd187, [%r9+56];
	ld.shared.f64 	%fd188, [%r12+896];
	fma.rn.f64 	%fd189, %fd187, %fd188, %fd186;
	ld.shared.f64 	%fd190, [%r9+64];
	ld.shared.f64 	%fd191, [%r12+1024];
	fma.rn.f64 	%fd192, %fd190, %fd191, %fd189;
	ld.shared.f64 	%fd193, [%r9+72];
	ld.shared.f64 	%fd194, [%r12+1152];
	fma.rn.f64 	%fd195, %fd193, %fd194, %fd192;
	ld.shared.f64 	%fd196, [%r9+80];
	ld.shared.f64 	%fd197, [%r12+1280];
	fma.rn.f64 	%fd198, %fd196, %fd197, %fd195;
	ld.shared.f64 	%fd199, [%r9+88];
	ld.shared.f64 	%fd200, [%r12+1408];
	fma.rn.f64 	%fd201, %fd199, %fd200, %fd198;
	ld.shared.f64 	%fd202, [%r9+96];
	ld.shared.f64 	%fd203, [%r12+1536];
	fma.rn.f64 	%fd204, %fd202, %fd203, %fd201;
	ld.shared.f64 	%fd205, [%r9+104];
	ld.shared.f64 	%fd206, [%r12+1664];
	fma.rn.f64 	%fd207, %fd205, %fd206, %fd204;
	ld.shared.f64 	%fd208, [%r9+112];
	ld.shared.f64 	%fd209, [%r12+1792];
	fma.rn.f64 	%fd210, %fd208, %fd209, %fd207;
	ld.shared.f64 	%fd211, [%r9+120];
	ld.shared.f64 	%fd212, [%r12+1920];
	fma.rn.f64 	%fd367, %fd211, %fd212, %fd210;
	bar.sync 	0;
	add.s32 	%r79, %r79, 4;
	add.s32 	%r78, %r78, 64;
	shl.b32 	%r62, %r40, 6;
	add.s32 	%r77, %r77, %r62;
	add.s32 	%r76, %r76, %r62;
	add.s32 	%r75, %r75, %r62;
	add.s32 	%r74, %r74, %r62;
	setp.ne.s32 	%p3, %r79, 0;
	@%p3 bra 	$L__BB4_3;
$L__BB4_4:
	and.b32  	%r32, %r5, 3;
	setp.eq.s32 	%p4, %r32, 0;
	@%p4 bra 	$L__BB4_9;
	setp.eq.s32 	%p5, %r32, 1;
	@%p5 bra 	$L__BB4_7;
	shl.b32 	%r63, %r81, 4;
	add.s32 	%r64, %r63, %r6;
	cvt.s64.s32 	%rd40, %r64;
	mad.lo.s32 	%r65, %r8, %r81, %r2;
	cvt.s64.s32 	%rd41, %r65;
	add.s64 	%rd42, %rd40, %rd3;
	shl.b64 	%rd43, %rd42, 3;
	add.s64 	%rd44, %rd1, %rd43;
	ld.global.f64 	%fd214, [%rd44];
	st.shared.f64 	[%r10], %fd214;
	add.s64 	%rd45, %rd41, %rd4;
	shl.b64 	%rd46, %rd45, 3;
	add.s64 	%rd47, %rd2, %rd46;
	ld.global.f64 	%fd215, [%rd47];
	st.shared.f64 	[%r11], %fd215;
	bar.sync 	0;
	ld.shared.f64 	%fd216, [%r9];
	ld.shared.f64 	%fd217, [%r12];
	fma.rn.f64 	%fd218, %fd216, %fd217, %fd367;
	ld.shared.f64 	%fd219, [%r9+8];
	ld.shared.f64 	%fd220, [%r12+128];
	fma.rn.f64 	%fd221, %fd219, %fd220, %fd218;
	ld.shared.f64 	%fd222, [%r9+16];
	ld.shared.f64 	%fd223, [%r12+256];
	fma.rn.f64 	%fd224, %fd222, %fd223, %fd221;
	ld.shared.f64 	%fd225, [%r9+24];
	ld.shared.f64 	%fd226, [%r12+384];
	fma.rn.f64 	%fd227, %fd225, %fd226, %fd224;
	ld.shared.f64 	%fd228, [%r9+32];
	ld.shared.f64 	%fd229, [%r12+512];
	fma.rn.f64 	%fd230, %fd228, %fd229, %fd227;
	ld.shared.f64 	%fd231, [%r9+40];
	ld.shared.f64 	%fd232, [%r12+640];
	fma.rn.f64 	%fd233, %fd231, %fd232, %fd230;
	ld.shared.f64 	%fd234, [%r9+48];
	ld.shared.f64 	%fd235, [%r12+768];
	fma.rn.f64 	%fd236, %fd234, %fd235, %fd233;
	ld.shared.f64 	%fd237, [%r9+56];
	ld.shared.f64 	%fd238, [%r12+896];
	fma.rn.f64 	%fd239, %fd237, %fd238, %fd236;
	ld.shared.f64 	%fd240, [%r9+64];
	ld.shared.f64 	%fd241, [%r12+1024];
	fma.rn.f64 	%fd242, %fd240, %fd241, %fd239;
	ld.shared.f64 	%fd243, [%r9+72];
	ld.shared.f64 	%fd244, [%r12+1152];
	fma.rn.f64 	%fd245, %fd243, %fd244, %fd242;
	ld.shared.f64 	%fd246, [%r9+80];
	ld.shared.f64 	%fd247, [%r12+1280];
	fma.rn.f64 	%fd248, %fd246, %fd247, %fd245;
	ld.shared.f64 	%fd249, [%r9+88];
	ld.shared.f64 	%fd250, [%r12+1408];
	fma.rn.f64 	%fd251, %fd249, %fd250, %fd248;
	ld.shared.f64 	%fd252, [%r9+96];
	ld.shared.f64 	%fd253, [%r12+1536];
	fma.rn.f64 	%fd254, %fd252, %fd253, %fd251;
	ld.shared.f64 	%fd255, [%r9+104];
	ld.shared.f64 	%fd256, [%r12+1664];
	fma.rn.f64 	%fd257, %fd255, %fd256, %fd254;
	ld.shared.f64 	%fd258, [%r9+112];
	ld.shared.f64 	%fd259, [%r12+1792];
	fma.rn.f64 	%fd260, %fd258, %fd259, %fd257;
	ld.shared.f64 	%fd261, [%r9+120];
	ld.shared.f64 	%fd262, [%r12+1920];
	fma.rn.f64 	%fd263, %fd261, %fd262, %fd260;
	bar.sync 	0;
	add.s32 	%r66, %r64, 16;
	cvt.s64.s32 	%rd48, %r66;
	add.s32 	%r67, %r65, %r8;
	cvt.s64.s32 	%rd49, %r67;
	add.s64 	%rd50, %rd48, %rd3;
	shl.b64 	%rd51, %rd50, 3;
	add.s64 	%rd52, %rd1, %rd51;
	ld.global.f64 	%fd264, [%rd52];
	st.shared.f64 	[%r10], %fd264;
	add.s64 	%rd53, %rd49, %rd4;
	shl.b64 	%rd54, %rd53, 3;
	add.s64 	%rd55, %rd2, %rd54;
	ld.global.f64 	%fd265, [%rd55];
	st.shared.f64 	[%r11], %fd265;
	bar.sync 	0;
	ld.shared.f64 	%fd266, [%r9];
	ld.shared.f64 	%fd267, [%r12];
	fma.rn.f64 	%fd268, %fd266, %fd267, %fd263;
	ld.shared.f64 	%fd269, [%r9+8];
	ld.shared.f64 	%fd270, [%r12+128];
	fma.rn.f64 	%fd271, %fd269, %fd270, %fd268;
	ld.shared.f64 	%fd272, [%r9+16];
	ld.shared.f64 	%fd273, [%r12+256];
	fma.rn.f64 	%fd274, %fd272, %fd273, %fd271;
	ld.shared.f64 	%fd275, [%r9+24];
	ld.shared.f64 	%fd276, [%r12+384];
	fma.rn.f64 	%fd277, %fd275, %fd276, %fd274;
	ld.shared.f64 	%fd278, [%r9+32];
	ld.shared.f64 	%fd279, [%r12+512];
	fma.rn.f64 	%fd280, %fd278, %fd279, %fd277;
	ld.shared.f64 	%fd281, [%r9+40];
	ld.shared.f64 	%fd282, [%r12+640];
	fma.rn.f64 	%fd283, %fd281, %fd282, %fd280;
	ld.shared.f64 	%fd284, [%r9+48];
	ld.shared.f64 	%fd285, [%r12+768];
	fma.rn.f64 	%fd286, %fd284, %fd285, %fd283;
	ld.shared.f64 	%fd287, [%r9+56];
	ld.shared.f64 	%fd288, [%r12+896];
	fma.rn.f64 	%fd289, %fd287, %fd288, %fd286;
	ld.shared.f64 	%fd290, [%r9+64];
	ld.shared.f64 	%fd291, [%r12+1024];
	fma.rn.f64 	%fd292, %fd290, %fd291, %fd289;
	ld.shared.f64 	%fd293, [%r9+72];
	ld.shared.f64 	%fd294, [%r12+1152];
	fma.rn.f64 	%fd295, %fd293, %fd294, %fd292;
	ld.shared.f64 	%fd296, [%r9+80];
	ld.shared.f64 	%fd297, [%r12+1280];
	fma.rn.f64 	%fd298, %fd296, %fd297, %fd295;
	ld.shared.f64 	%fd299, [%r9+88];
	ld.shared.f64 	%fd300, [%r12+1408];
	fma.rn.f64 	%fd301, %fd299, %fd300, %fd298;
	ld.shared.f64 	%fd302, [%r9+96];
	ld.shared.f64 	%fd303, [%r12+1536];
	fma.rn.f64 	%fd304, %fd302, %fd303, %fd301;
	ld.shared.f64 	%fd305, [%r9+104];
	ld.shared.f64 	%fd306, [%r12+1664];
	fma.rn.f64 	%fd307, %fd305, %fd306, %fd304;
	ld.shared.f64 	%fd308, [%r9+112];
	ld.shared.f64 	%fd309, [%r12+1792];
	fma.rn.f64 	%fd310, %fd308, %fd309, %fd307;
	ld.shared.f64 	%fd311, [%r9+120];
	ld.shared.f64 	%fd312, [%r12+1920];
	fma.rn.f64 	%fd367, %fd311, %fd312, %fd310;
	bar.sync 	0;
	add.s32 	%r81, %r81, 2;
$L__BB4_7:
	and.b32  	%r68, %r5, 1;
	setp.eq.b32 	%p6, %r68, 1;
	not.pred 	%p7, %p6;
	@%p7 bra 	$L__BB4_9;
	shl.b32 	%r69, %r81, 4;
	add.s32 	%r70, %r69, %r6;
	cvt.s64.s32 	%rd56, %r70;
	mad.lo.s32 	%r71, %r8, %r81, %r2;
	cvt.s64.s32 	%rd57, %r71;
	add.s64 	%rd58, %rd56, %rd3;
	shl.b64 	%rd59, %rd58, 3;
	add.s64 	%rd60, %rd1, %rd59;
	ld.global.f64 	%fd313, [%rd60];
	st.shared.f64 	[%r10], %fd313;
	add.s64 	%rd61, %rd57, %rd4;
	shl.b64 	%rd62, %rd61, 3;
	add.s64 	%rd63, %rd2, %rd62;
	ld.global.f64 	%fd314, [%rd63];
	st.shared.f64 	[%r11], %fd314;
	bar.sync 	0;
	ld.shared.f64 	%fd315, [%r9];
	ld.shared.f64 	%fd316, [%r12];
	fma.rn.f64 	%fd317, %fd315, %fd316, %fd367;
	ld.shared.f64 	%fd318, [%r9+8];
	ld.shared.f64 	%fd319, [%r12+128];
	fma.rn.f64 	%fd320, %fd318, %fd319, %fd317;
	ld.shared.f64 	%fd321, [%r9+16];
	ld.shared.f64 	%fd322, [%r12+256];
	fma.rn.f64 	%fd323, %fd321, %fd322, %fd320;
	ld.shared.f64 	%fd324, [%r9+24];
	ld.shared.f64 	%fd325, [%r12+384];
	fma.rn.f64 	%fd326, %fd324, %fd325, %fd323;
	ld.shared.f64 	%fd327, [%r9+32];
	ld.shared.f64 	%fd328, [%r12+512];
	fma.rn.f64 	%fd329, %fd327, %fd328, %fd326;
	ld.shared.f64 	%fd330, [%r9+40];
	ld.shared.f64 	%fd331, [%r12+640];
	fma.rn.f64 	%fd332, %fd330, %fd331, %fd329;
	ld.shared.f64 	%fd333, [%r9+48];
	ld.shared.f64 	%fd334, [%r12+768];
	fma.rn.f64 	%fd335, %fd333, %fd334, %fd332;
	ld.shared.f64 	%fd336, [%r9+56];
	ld.shared.f64 	%fd337, [%r12+896];
	fma.rn.f64 	%fd338, %fd336, %fd337, %fd335;
	ld.shared.f64 	%fd339, [%r9+64];
	ld.shared.f64 	%fd340, [%r12+1024];
	fma.rn.f64 	%fd341, %fd339, %fd340, %fd338;
	ld.shared.f64 	%fd342, [%r9+72];
	ld.shared.f64 	%fd343, [%r12+1152];
	fma.rn.f64 	%fd344, %fd342, %fd343, %fd341;
	ld.shared.f64 	%fd345, [%r9+80];
	ld.shared.f64 	%fd346, [%r12+1280];
	fma.rn.f64 	%fd347, %fd345, %fd346, %fd344;
	ld.shared.f64 	%fd348, [%r9+88];
	ld.shared.f64 	%fd349, [%r12+1408];
	fma.rn.f64 	%fd350, %fd348, %fd349, %fd347;
	ld.shared.f64 	%fd351, [%r9+96];
	ld.shared.f64 	%fd352, [%r12+1536];
	fma.rn.f64 	%fd353, %fd351, %fd352, %fd350;
	ld.shared.f64 	%fd354, [%r9+104];
	ld.shared.f64 	%fd355, [%r12+1664];
	fma.rn.f64 	%fd356, %fd354, %fd355, %fd353;
	ld.shared.f64 	%fd357, [%r9+112];
	ld.shared.f64 	%fd358, [%r12+1792];
	fma.rn.f64 	%fd359, %fd357, %fd358, %fd356;
	ld.shared.f64 	%fd360, [%r9+120];
	ld.shared.f64 	%fd361, [%r12+1920];
	fma.rn.f64 	%fd367, %fd360, %fd361, %fd359;
	bar.sync 	0;
$L__BB4_9:
	mad.lo.s32 	%r72, %r1, %r43, %r2;
	cvt.s64.s32 	%rd64, %r72;
	cvta.to.global.u64 	%rd65, %rd7;
	mad.lo.s32 	%r73, %r43, %r3, %r4;
	cvt.s64.s32 	%rd66, %r73;
	add.s64 	%rd67, %rd64, %rd66;
	shl.b64 	%rd68, %rd67, 3;
	add.s64 	%rd69, %rd65, %rd68;
	st.global.f64 	[%rd69], %fd367;
	ret;

}


// ===== COMPILED SASS (sm_100) =====

	.target	sm_100

	.elftype	@"ET_EXEC"


//--------------------- .note.nv.tkinfo           --------------------------
	.section	.note.nv.tkinfo,"",@"SHT_NOTE"
	.sectionflags	@"SHF_NOTE_NV_TKINFO"
	.tkinfo
        /*0018*/ 	.word	0x00000002
        /*0030*/ 	.string	""
        /*0030*/ 	.string	"ptxas"
        /*0030*/ 	.string	"Cuda compilation tools, release 13.0, V13.0.88"
        /*0030*/ 	.string	"Build cuda_13.0.r13.0/compiler.36424714_0"
        /*0030*/ 	.string	"-arch sm_100 -m 64 "



//--------------------- .note.nv.cuinfo           --------------------------
	.section	.note.nv.cuinfo,"",@"SHT_NOTE"
	.sectionflags	@"SHF_NOTE_NV_CUINFO"
        /*0018*/ 	.short	0x0002
        /*001a*/ 	.short	0x0064
        /*001c*/ 	.short	0x0082
	.zero		2


//--------------------- .nv.info                  --------------------------
	.section	.nv.info,"",@"SHT_CUDA_INFO"
	.align	4


	//----- nvinfo : EIATTR_REGCOUNT
	.align		4
        /*0000*/ 	.byte	0x04, 0x2f
        /*0002*/ 	.short	(.L_1 - .L_0)
	.align		4
.L_0:
        /*0004*/ 	.word	index@(_Z15matmult_kernel1iiiPdS_S_)
        /*0008*/ 	.word	0x0000001c


	//----- nvinfo : EIATTR_FRAME_SIZE
	.align		4
.L_1:
        /*000c*/ 	.byte	0x04, 0x11
        /*000e*/ 	.short	(.L_3 - .L_2)
	.align		4
.L_2:
        /*0010*/ 	.word	index@(_Z15matmult_kernel1iiiPdS_S_)
        /*0014*/ 	.word	0x00000000


	//----- nvinfo : EIATTR_REGCOUNT
	.align		4
.L_3:
        /*0018*/ 	.byte	0x04, 0x2f
        /*001a*/ 	.short	(.L_5 - .L_4)
	.align		4
.L_4:
        /*001c*/ 	.word	index@(_Z15matmult_kernel2iiiPdS_S_)
        /*0020*/ 	.word	0x0000001e


	//----- nvinfo : EIATTR_FRAME_SIZE
	.align		4
.L_5:
        /*0024*/ 	.byte	0x04, 0x11
        /*0026*/ 	.short	(.L_7 - .L_6)
	.align		4
.L_6:
        /*0028*/ 	.word	index@(_Z15matmult_kernel2iiiPdS_S_)
        /*002c*/ 	.word	0x00000000


	//----- nvinfo : EIATTR_REGCOUNT
	.align		4
.L_7:
        /*0030*/ 	.byte	0x04, 0x2f
        /*0032*/ 	.short	(.L_9 - .L_8)
	.align		4
.L_8:
        /*0034*/ 	.word	index@(_Z15matmult_kernel3iiiPdS_S_)
        /*0038*/ 	.word	0x00000020


	//----- nvinfo : EIATTR_FRAME_SIZE
	.align		4
.L_9:
        /*003c*/ 	.byte	0x04, 0x11
        /*003e*/ 	.short	(.L_11 - .L_10)
	.align		4
.L_10:
        /*0040*/ 	.word	index@(_Z15matmult_kernel3iiiPdS_S_)
        /*0044*/ 	.word	0x00000000


	//----- nvinfo : EIATTR_REGCOUNT
	.align		4
.L_11:
        /*0048*/ 	.byte	0x04, 0x2f
        /*004a*/ 	.short	(.L_13 - .L_12)
	.align		4
.L_12:
        /*004c*/ 	.word	index@(_Z15matmult_kernel4iiiPdS_S_i)
        /*0050*/ 	.word	0x00000020


	//----- nvinfo : EIATTR_FRAME_SIZE
	.align		4
.L_13:
        /*0054*/ 	.byte	0x04, 0x11
        /*0056*/ 	.short	(.L_15 - .L_14)
	.align		4
.L_14:
        /*0058*/ 	.word	index@(_Z15matmult_kernel4iiiPdS_S_i)
        /*005c*/ 	.word	0x00000000


	//----- nvinfo : EIATTR_REGCOUNT
	.align		4
.L_15:
        /*0060*/ 	.byte	0x04, 0x2f
        /*0062*/ 	.short	(.L_17 - .L_16)
	.align		4
.L_16:
        /*0064*/ 	.word	index@(_Z11gpu5_kernel6MatrixS_S_)
        /*0068*/ 	.word	0x00000020


	//----- nvinfo : EIATTR_FRAME_SIZE
	.align		4
.L_17:
        /*006c*/ 	.byte	0x04, 0x11
        /*006e*/ 	.short	(.L_19 - .L_18)
	.align		4
.L_18:
        /*0070*/ 	.word	index@(_Z11gpu5_kernel6MatrixS_S_)
        /*0074*/ 	.word	0x00000000


	//----- nvinfo : EIATTR_MIN_STACK_SIZE
	.align		4
.L_19:
        /*0078*/ 	.byte	0x04, 0x12
        /*007a*/ 	.short	(.L_21 - .L_20)
	.align		4
.L_20:
        /*007c*/ 	.word	index@(_Z11gpu5_kernel6MatrixS_S_)
        /*0080*/ 	.word	0x00000000


	//----- nvinfo : EIATTR_MIN_STACK_SIZE
	.align		4
.L_21:
        /*0084*/ 	.byte	0x04, 0x12
        /*0086*/ 	.short	(.L_23 - .L_22)
	.align		4
.L_22:
        /*0088*/ 	.word	index@(_Z15matmult_kernel4iiiPdS_S_i)
        /*008c*/ 	.word	0x00000000


	//----- nvinfo : EIATTR_MIN_STACK_SIZE
	.align		4
.L_23:
        /*0090*/ 	.byte	0x04, 0x12
        /*0092*/ 	.short	(.L_25 - .L_24)
	.align		4
.L_24:
        /*0094*/ 	.word	index@(_Z15matmult_kernel3iiiPdS_S_)
        /*0098*/ 	.word	0x00000000


	//----- nvinfo : EIATTR_MIN_STACK_SIZE
	.align		4
.L_25:
        /*009c*/ 	.byte	0x04, 0x12
        /*009e*/ 	.short	(.L_27 - .L_26)
	.align		4
.L_26:
        /*00a0*/ 	.word	index@(_Z15matmult_kernel2iiiPdS_S_)
        /*00a4*/ 	.word	0x00000000


	//----- nvinfo : EIATTR_MIN_STACK_SIZE
	.align		4
.L_27:
        /*00a8*/ 	.byte	0x04, 0x12
        /*00aa*/ 	.short	(.L_29 - .L_28)
	.align		4
.L_28:
        /*00ac*/ 	.word	index@(_Z15matmult_kernel1iiiPdS_S_)
        /*00b0*/ 	.word	0x00000000
.L_29:


//--------------------- .nv.compat                --------------------------
	.section	.nv.compat,"",@"SHT_CUDA_COMPAT_INFO"
	.align	4
        /*0000*/ 	.byte	0x02, 0x09, 0x00, 0x00, 0x02, 0x02, 0x01, 0x00, 0x02, 0x05, 0x05, 0x00, 0x03, 0x07, 0x01, 0x01
        /*0010*/ 	.byte	0x02, 0x03, 0x00, 0x00, 0x02, 0x06, 0x01, 0x00, 0x04, 0x0b, 0x08, 0x00, 0x01, 0x00, 0x00, 0x00
        /*0020*/ 	.byte	0x00, 0x00, 0x00, 0x00


//--------------------- .nv.info._Z11gpu5_kernel6MatrixS_S_ --------------------------
	.section	.nv.info._Z11gpu5_kernel6MatrixS_S_,"",@"SHT_CUDA_INFO"
	.sectionflags	@""
	.align	4


	//----- nvinfo : EIATTR_CUDA_API_VERSION
	.align		4
        /*0000*/ 	.byte	0x04, 0x37
        /*0002*/ 	.short	(.L_31 - .L_30)
.L_30:
        /*0004*/ 	.word	0x00000082


	//----- nvinfo : EIATTR_KPARAM_INFO
	.align		4
.L_31:
        /*0008*/ 	.byte	0x04, 0x17
        /*000a*/ 	.short	(.L_33 - .L_32)
.L_32:
        /*000c*/ 	.word	0x00000000
        /*0010*/ 	.short	0x0002
        /*0012*/ 	.short	0x0030
        /*0014*/ 	.byte	0x00, 0xf0, 0x61, 0x00


	//----- nvinfo : EIATTR_KPARAM_INFO
	.align		4
.L_33:
        /*0018*/ 	.byte	0x04, 0x17
        /*001a*/ 	.short	(.L_35 - .L_34)
.L_34:
        /*001c*/ 	.word	0x00000000
        /*0020*/ 	.short	0x0001
        /*0022*/ 	.short	0x0018
        /*0024*/ 	.byte	0x00, 0xf0, 0x61, 0x00


	//----- nvinfo : EIATTR_KPARAM_INFO
	.align		4
.L_35:
        /*0028*/ 	.byte	0x04, 0x17
        /*002a*/ 	.short	(.L_37 - .L_36)
.L_36:
        /*002c*/ 	.word	0x00000000
        /*0030*/ 	.short	0x0000
        /*0032*/ 	.short	0x0000
        /*0034*/ 	.byte	0x00, 0xf0, 0x61, 0x00


	//----- nvinfo : EIATTR_SPARSE_MMA_MASK
	.align		4
.L_37:
        /*0038*/ 	.byte	0x03, 0x50
        /*003a*/ 	.short	0x0000


	//----- nvinfo : EIATTR_MAXREG_COUNT
	.align		4
        /*003c*/ 	.byte	0x03, 0x1b
        /*003e*/ 	.short	0x00ff


	//----- nvinfo : EIATTR_NUM_BARRIERS
	.align		4
        /*0040*/ 	.byte	0x02, 0x4c
        /*0042*/ 	.byte	0x01
	.zero		1


	//----- nvinfo : EIATTR_MERCURY_ISA_VERSION
	.align		4
        /*0044*/ 	.byte	0x03, 0x5f
        /*0046*/ 	.short	0x0101


	//----- nvinfo : EIATTR_VRC_CTA_INIT_COUNT
	.align		4
        /*0048*/ 	.byte	0x02, 0x4a
	.zero		1
	.zero		1


	//----- nvinfo : EIATTR_EXIT_INSTR_OFFSETS
	.align		4
        /*004c*/ 	.byte	0x04, 0x1c
        /*004e*/ 	.short	(.L_39 - .L_38)


	//   ....[0]....
.L_38:
        /*0050*/ 	.word	0x00001e00


	//----- nvinfo : EIATTR_CBANK_PARAM_SIZE
	.align		4
.L_39:
        /*0054*/ 	.byte	0x03, 0x19
        /*0056*/ 	.short	0x0048


	//----- nvinfo : EIATTR_PARAM_CBANK
	.align		4
        /*0058*/ 	.byte	0x04, 0x0a
        /*005a*/ 	.short	(.L_41 - .L_40)
	.align		4
.L_40:
        /*005c*/ 	.word	index@(.nv.constant0._Z11gpu5_kernel6MatrixS_S_)
        /*0060*/ 	.short	0x0380
        /*0062*/ 	.short	0x0048


	//----- nvinfo : EIATTR_SW_WAR
	.align		4
.L_41:
        /*0064*/ 	.byte	0x04, 0x36
        /*0066*/ 	.short	(.L_43 - .L_42)
.L_42:
        /*0068*/ 	.word	0x00000008
.L_43:


//--------------------- .nv.info._Z15matmult_kernel4iiiPdS_S_i --------------------------
	.section	.nv.info._Z15matmult_kernel4iiiPdS_S_i,"",@"SHT_CUDA_INFO"
	.sectionflags	@""
	.align	4


	//----- nvinfo : EIATTR_CUDA_API_VERSION
	.align		4
        /*0000*/ 	.byte	0x04, 0x37
        /*0002*/ 	.short	(.L_45 - .L_44)
.L_44:
        /*0004*/ 	.word	0x00000082


	//----- nvinfo : EIATTR_KPARAM_INFO
	.align		4
.L_45:
        /*0008*/ 	.byte	0x04, 0x17
        /*000a*/ 	.short	(.L_47 - .L_46)
.L_46:
        /*000c*/ 	.word	0x00000000
        /*0010*/ 	.short	0x0006
        /*0012*/ 	.short	0x0028
        /*0014*/ 	.byte	0x00, 0xf0, 0x11, 0x00


	//----- nvinfo : EIATTR_KPARAM_INFO
	.align		4
.L_47:
        /*0018*/ 	.byte	0x04, 0x17
        /*001a*/ 	.short	(.L_49 - .L_48)
.L_48:
        /*001c*/ 	.word	0x00000000
        /*0020*/ 	.short	0x0005
        /*0022*/ 	.short	0x0020
        /*0024*/ 	.byte	0x00, 0xf5, 0x21, 0x00


	//----- nvinfo : EIATTR_KPARAM_INFO
	.align		4
.L_49:
        /*0028*/ 	.byte	0x04, 0x17
        /*002a*/ 	.short	(.L_51 - .L_50)
.L_50:
        /*002c*/ 	.word	0x00000000
        /*0030*/ 	.short	0x0004
        /*0032*/ 	.short	0x0018
        /*0034*/ 	.byte	0x00, 0xf5, 0x21, 0x00


	//----- nvinfo : EIATTR_KPARAM_INFO
	.align		4
.L_51:
        /*0038*/ 	.byte	0x04, 0x17
        /*003a*/ 	.short	(.L_53 - .L_52)
.L_52:
        /*003c*/ 	.word	0x00000000
        /*0040*/ 	.short	0x0003
        /*0042*/ 	.short	0x0010
        /*0044*/ 	.byte	0x00, 0xf5, 0x21, 0x00


	//----- nvinfo : EIATTR_KPARAM_INFO
	.align		4
.L_53:
        /*0048*/ 	.byte	0x04, 0x17
        /*004a*/ 	.short	(.L_55 - .L_54)
.L_54:
        /*004c*/ 	.word	0x00000000
        /*0050*/ 	.short	0x0002
        /*0052*/ 	.short	0x0008
        /*0054*/ 	.byte	0x00, 0xf0, 0x11, 0x00


	//----- nvinfo : EIATTR_KPARAM_INFO
	.align		4
.L_55:
        /*0058*/ 	.byte	0x04, 0x17
        /*005a*/ 	.short	(.L_57 - .L_56)
.L_56:
        /*005c*/ 	.word	0x00000000
        /*0060*/ 	.short	0x0001
        /*0062*/ 	.short	0x0004
        /*0064*/ 	.byte	0x00, 0xf0, 0x11, 0x00


	//----- nvinfo : EIATTR_KPARAM_INFO
	.align		4
.L_57:
        /*0068*/ 	.byte	0x04, 0x17
        /*006a*/ 	.short	(.L_59 - .L_58)
.L_58:
        /*006c*/ 	.word	0x00000000
        /*0070*/ 	.short	0x0000
        /*0072*/ 	.short	0x0000
        /*0074*/ 	.byte	0x00, 0xf0, 0x11, 0x00


	//----- nvinfo : EIATTR_SPARSE_MMA_MASK
	.align		4
.L_59:
        /*0078*/ 	.byte	0x03, 0x50
        /*007a*/ 	.short	0x0000


	//----- nvinfo : EIATTR_MAXREG_COUNT
	.align		4
        /*007c*/ 	.byte	0x03, 0x1b
        /*007e*/ 	.short	0x00ff


	//----- nvinfo : EIATTR_MERCURY_ISA_VERSION
	.align		4
        /*0080*/ 	.byte	0x03, 0x5f
        /*0082*/ 	.short	0x0101


	//----- nvinfo : EIATTR_VRC_CTA_INIT_COUNT
	.align		4
        /*0084*/ 	.byte	0x02, 0x4a
	.zero		1
	.zero		1


	//----- nvinfo : EIATTR_EXIT_INSTR_OFFSETS
	.align		4
        /*0088*/ 	.byte	0x04, 0x1c
        /*008a*/ 	.short	(.L_61 - .L_60)


	//   ....[0]....
.L_60:
        /*008c*/ 	.word	0x000000e0


	//   ....[1]....
        /*0090*/ 	.word	0x00000500


	//   ....[2]....
        /*0094*/ 	.word	0x00000a80


	//----- nvinfo : EIATTR_CRS_STACK_SIZE
	.align		4
.L_61:
        /*0098*/ 	.byte	0x04, 0x1e
        /*009a*/ 	.short	(.L_63 - .L_62)
.L_62:
        /*009c*/ 	.word	0x00000000


	//----- nvinfo : EIATTR_CBANK_PARAM_SIZE
	.align		4
.L_63:
        /*00a0*/ 	.byte	0x03, 0x19
        /*00a2*/ 	.short	0x002c


	//----- nvinfo : EIATTR_PARAM_CBANK
	.align		4
        /*00a4*/ 	.byte	0x04, 0x0a
        /*00a6*/ 	.short	(.L_65 - .L_64)
	.align		4
.L_64:
        /*00a8*/ 	.word	index@(.nv.constant0._Z15matmult_kernel4iiiPdS_S_i)
        /*00ac*/ 	.short	0x0380
        /*00ae*/ 	.short	0x002c


	//----- nvinfo : EIATTR_SW_WAR
	.align		4
.L_65:
        /*00b0*/ 	.byte	0x04, 0x36
        /*00b2*/ 	.short	(.L_67 - .L_66)
.L_66:
        /*00b4*/ 	.word	0x00000008
.L_67:


//--------------------- .nv.info._Z15matmult_kernel3iiiPdS_S_ --------------------------
	.section	.nv.info._Z15matmult_kernel3iiiPdS_S_,"",@"SHT_CUDA_INFO"
	.sectionflags	@""
	.align	4


	//----- nvinfo : EIATTR_CUDA_API_VERSION
	.align		4
        /*0000*/ 	.byte	0x04, 0x37
        /*0002*/ 	.short	(.L_69 - .L_68)
.L_68:
        /*0004*/ 	.word	0x00000082


	//----- nvinfo : EIATTR_KPARAM_INFO
	.align		4
.L_69:
        /*0008*/ 	.byte	0x04, 0x17
        /*000a*/ 	.short	(.L_71 - .L_70)
.L_70:
        /*000c*/ 	.word	0x00000000
        /*0010*/ 	.short	0x0005
        /*0012*/ 	.short	0x0020
        /*0014*/ 	.byte	0x00, 0xf5, 0x21, 0x00


	//----- nvinfo : EIATTR_KPARAM_INFO
	.align		4
.L_71:
        /*0018*/ 	.byte	0x04, 0x17
        /*001a*/ 	.short	(.L_73 - .L_72)
.L_72:
        /*001c*/ 	.word	0x00000000
        /*0020*/ 	.short	0x0004
        /*0022*/ 	.short	0x0018
        /*0024*/ 	.byte	0x00, 0xf5, 0x21, 0x00


	//----- nvinfo : EIATTR_KPARAM_INFO
	.align		4
.L_73:
        /*0028*/ 	.byte	0x04, 0x17
        /*002a*/ 	.short	(.L_75 - .L_74)
.L_74:
        /*002c*/ 	.word	0x00000000
        /*0030*/ 	.short	0x0003
        /*0032*/ 	.short	0x0010
        /*0034*/ 	.byte	0x00, 0xf5, 0x21, 0x00


	//----- nvinfo : EIATTR_KPARAM_INFO
	.align		4
.L_75:
        /*0038*/ 	.byte	0x04, 0x17
        /*003a*/ 	.short	(.L_77 - .L_76)
.L_76:
        /*003c*/ 	.word	0x00000000
        /*0040*/ 	.short	0x0002
        /*0042*/ 	.short	0x0008
        /*0044*/ 	.byte	0x00, 0xf0, 0x11, 0x00


	//----- nvinfo : EIATTR_KPARAM_INFO
	.align		4
.L_77:
        /*0048*/ 	.byte	0x04, 0x17
        /*004a*/ 	.short	(.L_79 - .L_78)
.L_78:
        /*004c*/ 	.word	0x00000000
        /*0050*/ 	.short	0x0001
        /*0052*/ 	.short	0x0004
        /*0054*/ 	.byte	0x00, 0xf0, 0x11, 0x00


	//----- nvinfo : EIATTR_KPARAM_INFO
	.align		4
.L_79:
        /*0058*/ 	.byte	0x04, 0x17
        /*005a*/ 	.short	(.L_81 - .L_80)
.L_80:
        /*005c*/ 	.word	0x00000000
        /*0060*/ 	.short	0x0000
        /*0062*/ 	.short	0x0000
        /*0064*/ 	.byte	0x00, 0xf0, 0x11, 0x00


	//----- nvinfo : EIATTR_SPARSE_MMA_MASK
	.align		4
.L_81:
        /*0068*/ 	.byte	0x03, 0x50
        /*006a*/ 	.short	0x0000


	//----- nvinfo : EIATTR_MAXREG_COUNT
	.align		4
        /*006c*/ 	.byte	0x03, 0x1b
        /*006e*/ 	.short	0x00ff


	//----- nvinfo : EIATTR_MERCURY_ISA_VERSION
	.align		4
        /*0070*/ 	.byte	0x03, 0x5f
        /*0072*/ 	.short	0x0101


	//----- nvinfo : EIATTR_VRC_CTA_INIT_COUNT
	.align		4
        /*0074*/ 	.byte	0x02, 0x4a
	.zero		1
	.zero		1


	//----- nvinfo : EIATTR_EXIT_INSTR_OFFSETS
	.align		4
        /*0078*/ 	.byte	0x04, 0x1c
        /*007a*/ 	.short	(.L_83 - .L_82)


	//   ....[0]....
.L_82:
        /*007c*/ 	.word	0x000000d0


	//   ....[1]....
        /*0080*/ 	.word	0x00000530


	//   ....[2]....
        /*0084*/ 	.word	0x00000ab0


	//----- nvinfo : EIATTR_CRS_STACK_SIZE
	.align		4
.L_83:
        /*0088*/ 	.byte	0x04, 0x1e
        /*008a*/ 	.short	(.L_85 - .L_84)
.L_84:
        /*008c*/ 	.word	0x00000000


	//----- nvinfo : EIATTR_CBANK_PARAM_SIZE
	.align		4
.L_85:
        /*0090*/ 	.byte	0x03, 0x19
        /*0092*/ 	.short	0x0028


	//----- nvinfo : EIATTR_PARAM_CBANK
	.align		4
        /*0094*/ 	.byte	0x04, 0x0a
        /*0096*/ 	.short	(.L_87 - .L_86)
	.align		4
.L_86:
        /*0098*/ 	.word	index@(.nv.constant0._Z15matmult_kernel3iiiPdS_S_)
        /*009c*/ 	.short	0x0380
        /*009e*/ 	.short	0x0028


	//----- nvinfo : EIATTR_SW_WAR
	.align		4
.L_87:
        /*00a0*/ 	.byte	0x04, 0x36
        /*00a2*/ 	.short	(.L_89 - .L_88)
.L_88:
        /*00a4*/ 	.word	0x00000008
.L_89:


//--------------------- .nv.info._Z15matmult_kernel2iiiPdS_S_ --------------------------
	.section	.nv.info._Z15matmult_kernel2iiiPdS_S_,"",@"SHT_CUDA_INFO"
	.sectionflags	@""
	.align	4


	//----- nvinfo : EIATTR_CUDA_API_VERSION
	.align		4
        /*0000*/ 	.byte	0x04, 0x37
        /*0002*/ 	.short	(.L_91 - .L_90)
.L_90:
        /*0004*/ 	.word	0x00000082


	//----- nvinfo : EIATTR_KPARAM_INFO
	.align		4
.L_91:
        /*0008*/ 	.byte	0x04, 0x17
        /*000a*/ 	.short	(.L_93 - .L_92)
.L_92:
        /*000c*/ 	.word	0x00000000
        /*0010*/ 	.short	0x0005
        /*0012*/ 	.short	0x0020
        /*0014*/ 	.byte	0x00, 0xf5, 0x21, 0x00


	//----- nvinfo : EIATTR_KPARAM_INFO
	.align		4
.L_93:
        /*0018*/ 	.byte	0x04, 0x17
        /*001a*/ 	.short	(.L_95 - .L_94)
.L_94:
        /*001c*/ 	.word	0x00000000
        /*0020*/ 	.short	0x0004
        /*0022*/ 	.short	0x0018
        /*0024*/ 	.byte	0x00, 0xf5, 0x21, 0x00


	//----- nvinfo : EIATTR_KPARAM_INFO
	.align		4
.L_95:
        /*0028*/ 	.byte	0x04, 0x17
        /*002a*/ 	.short	(.L_97 - .L_96)
.L_96:
        /*002c*/ 	.word	0x00000000
        /*0030*/ 	.short	0x0003
        /*0032*/ 	.short	0x0010
        /*0034*/ 	.byte	0x00, 0xf5, 0x21, 0x00


	//----- nvinfo : EIATTR_KPARAM_INFO
	.align		4
.L_97:
        /*0038*/ 	.byte	0x04, 0x17
        /*003a*/ 	.short	(.L_99 - .L_98)
.L_98:
        /*003c*/ 	.word	0x00000000
        /*0040*/ 	.short	0x0002
        /*0042*/ 	.short	0x0008
        /*0044*/ 	.byte	0x00, 0xf0, 0x11, 0x00


	//----- nvinfo : EIATTR_KPARAM_INFO
	.align		4
.L_99:
        /*0048*/ 	.byte	0x04, 0x17
        /*004a*/ 	.short	(.L_101 - .L_100)
.L_100:
        /*004c*/ 	.word	0x00000000
        /*0050*/ 	.short	0x0001
        /*0052*/ 	.short	0x0004
        /*0054*/ 	.byte	0x00, 0xf0, 0x11, 0x00


	//----- nvinfo : EIATTR_KPARAM_INFO
	.align		4
.L_101:
        /*0058*/ 	.byte	0x04, 0x17
        /*005a*/ 	.short	(.L_103 - .L_102)
.L_102:
        /*005c*/ 	.word	0x00000000
        /*0060*/ 	.short	0x0000
        /*0062*/ 	.short	0x0000
        /*0064*/ 	.byte	0x00, 0xf0, 0x11, 0x00


	//----- nvinfo : EIATTR_SPARSE_MMA_MASK
	.align		4
.L_103:
        /*0068*/ 	.byte	0x03, 0x50
        /*006a*/ 	.short	0x0000


	//----- nvinfo : EIATTR_MAXREG_COUNT
	.align		4
        /*006c*/ 	.byte	0x03, 0x1b
        /*006e*/ 	.short	0x00ff


	//----- nvinfo : EIATTR_MERCURY_ISA_VERSION
	.align		4
        /*0070*/ 	.byte	0x03, 0x5f
        /*0072*/ 	.short	0x0101


	//----- nvinfo : EIATTR_VRC_CTA_INIT_COUNT
	.align		4
        /*0074*/ 	.byte	0x02, 0x4a
	.zero		1
	.zero		1


	//----- nvinfo : EIATTR_EXIT_INSTR_OFFSETS
	.align		4
        /*0078*/ 	.byte	0x04, 0x1c
        /*007a*/ 	.short	(.L_105 - .L_104)


	//   ....[0]....
.L_104:
        /*007c*/ 	.word	0x000000c0


	//   ....[1]....
        /*0080*/ 	.word	0x00000140


	//   ....[2]....
        /*0084*/ 	.word	0x00000550


	//   ....[3]....
        /*0088*/ 	.word	0x00000740


	//   ....[4]....
        /*008c*/ 	.word	0x00000890


	//   ....[5]....
        /*0090*/ 	.word	0x00000940


	//----- nvinfo : EIATTR_CBANK_PARAM_SIZE
	.align		4
.L_105:
        /*0094*/ 	.byte	0x03, 0x19
        /*0096*/ 	.short	0x0028


	//----- nvinfo : EIATTR_PARAM_CBANK
	.align		4
        /*0098*/ 	.byte	0x04, 0x0a
        /*009a*/ 	.short	(.L_107 - .L_106)
	.align		4
.L_106:
        /*009c*/ 	.word	index@(.nv.constant0._Z15matmult_kernel2iiiPdS_S_)
        /*00a0*/ 	.short	0x0380
        /*00a2*/ 	.short	0x0028


	//----- nvinfo : EIATTR_SW_WAR
	.align		4
.L_107:
        /*00a4*/ 	.byte	0x04, 0x36
        /*00a6*/ 	.short	(.L_109 - .L_108)
.L_108:
        /*00a8*/ 	.word	0x00000008
.L_109:


//--------------------- .nv.info._Z15matmult_kernel1iiiPdS_S_ --------------------------
	.section	.nv.info._Z15matmult_kernel1iiiPdS_S_,"",@"SHT_CUDA_INFO"
	.sectionflags	@""
	.align	4


	//----- nvinfo : EIATTR_CUDA_API_VERSION
	.align		4
        /*0000*/ 	.byte	0x04, 0x37
        /*0002*/ 	.short	(.L_111 - .L_110)
.L_110:
        /*0004*/ 	.word	0x00000082


	//----- nvinfo : EIATTR_KPARAM_INFO
	.align		4
.L_111:
        /*0008*/ 	.byte	0x04, 0x17
        /*000a*/ 	.short	(.L_113 - .L_112)
.L_112:
        /*000c*/ 	.word	0x00000000
        /*0010*/ 	.short	0x0005
        /*0012*/ 	.short	0x0020
        /*0014*/ 	.byte	0x00, 0xf5, 0x21, 0x00


	//----- nvinfo : EIATTR_KPARAM_INFO
	.align		4
.L_113:
        /*0018*/ 	.byte	0x04, 0x17
        /*001a*/ 	.short	(.L_115 - .L_114)
.L_114:
        /*001c*/ 	.word	0x00000000
        /*0020*/ 	.short	0x0004
        /*0022*/ 	.short	0x0018
        /*0024*/ 	.byte	0x00, 0xf5, 0x21, 0x00


	//----- nvinfo : EIATTR_KPARAM_INFO
	.align		4
.L_115:
        /*0028*/ 	.byte	0x04, 0x17
        /*002a*/ 	.short	(.L_117 - .L_116)
.L_116:
        /*002c*/ 	.word	0x00000000
        /*0030*/ 	.short	0x0003
        /*0032*/ 	.short	0x0010
        /*0034*/ 	.byte	0x00, 0xf5, 0x21, 0x00


	//----- nvinfo : EIATTR_KPARAM_INFO
	.align		4
.L_117:
        /*0038*/ 	.byte	0x04, 0x17
        /*003a*/ 	.short	(.L_119 - .L_118)
.L_118:
        /*003c*/ 	.word	0x00000000
        /*0040*/ 	.short	0x0002
        /*0042*/ 	.short	0x0008
        /*0044*/ 	.byte	0x00, 0xf0, 0x11, 0x00


	//----- nvinfo : EIATTR_KPARAM_INFO
	.align		4
.L_119:
        /*0048*/ 	.byte	0x04, 0x17
        /*004a*/ 	.short	(.L_121 - .L_120)
.L_120:
        /*004c*/ 	.word	0x00000000
        /*0050*/ 	.short	0x0001
        /*0052*/ 	.short	0x0004
        /*0054*/ 	.byte	0x00, 0xf0, 0x11, 0x00


	//----- nvinfo : EIATTR_KPARAM_INFO
	.align		4
.L_121:
        /*0058*/ 	.byte	0x04, 0x17
        /*005a*/ 	.short	(.L_123 - .L_122)
.L_122:
        /*005c*/ 	.word	0x00000000
        /*0060*/ 	.short	0x0000
        /*0062*/ 	.short	0x0000
        /*0064*/ 	.byte	0x00, 0xf0, 0x11, 0x00


	//----- nvinfo : EIATTR_SPARSE_MMA_MASK
	.align		4
.L_123:
        /*0068*/ 	.byte	0x03, 0x50
        /*006a*/ 	.short	0x0000


	//----- nvinfo : EIATTR_MAXREG_COUNT
	.align		4
        /*006c*/ 	.byte	0x03, 0x1b
        /*006e*/ 	.short	0x00ff


	//----- nvinfo : EIATTR_MERCURY_ISA_VERSION
	.align		4
        /*0070*/ 	.byte	0x03, 0x5f
        /*0072*/ 	.short	0x0101


	//----- nvinfo : EIATTR_VRC_CTA_INIT_COUNT
	.align		4
        /*0074*/ 	.byte	0x02, 0x4a
	.zero		1
	.zero		1


	//----- nvinfo : EIATTR_EXIT_INSTR_OFFSETS
	.align		4
        /*0078*/ 	.byte	0x04, 0x1c
        /*007a*/ 	.short	(.L_125 - .L_124)


	//   ....[0]....
.L_124:
        /*007c*/ 	.word	0x000004d0


	//   ....[1]....
        /*0080*/ 	.word	0x00000fb0


	//----- nvinfo : EIATTR_CBANK_PARAM_SIZE
	.align		4
.L_125:
        /*0084*/ 	.byte	0x03, 0x19
        /*0086*/ 	.short	0x0028


	//----- nvinfo : EIATTR_PARAM_CBANK
	.align		4
        /*0088*/ 	.byte	0x04, 0x0a
        /*008a*/ 	.short	(.L_127 - .L_126)
	.align		4
.L_126:
        /*008c*/ 	.word	index@(.nv.constant0._Z15matmult_kernel1iiiPdS_S_)
        /*0090*/ 	.short	0x0380
        /*0092*/ 	.short	0x0028


	//----- nvinfo : EIATTR_SW_WAR
	.align		4
.L_127:
        /*0094*/ 	.byte	0x04, 0x36
        /*0096*/ 	.short	(.L_129 - .L_128)
.L_128:
        /*0098*/ 	.word	0x00000008
.L_129:


//--------------------- .nv.callgraph             --------------------------
	.section	.nv.callgraph,"",@"SHT_CUDA_CALLGRAPH"
	.align	4
	.sectionentsize	8
	.align		4
        /*0000*/ 	.word	0x00000000
	.align		4
        /*0004*/ 	.word	0xffffffff
	.align		4
        /*0008*/ 	.word	0x00000000
	.align		4
        /*000c*/ 	.word	0xfffffffe
	.align		4
        /*0010*/ 	.word	0x00000000
	.align		4
        /*0014*/ 	.word	0xfffffffd
	.align		4
        /*0018*/ 	.word	0x00000000
	.align		4
        /*001c*/ 	.word	0xfffffffc


//--------------------- .text._Z11gpu5_kernel6MatrixS_S_ --------------------------
	.section	.text._Z11gpu5_kernel6MatrixS_S_,"ax",@progbits
	.align	128
        .global         _Z11gpu5_kernel6MatrixS_S_
        .type           _Z11gpu5_kernel6MatrixS_S_,@function
        .size           _Z11gpu5_kernel6MatrixS_S_,(.L_x_50 - _Z11gpu5_kernel6MatrixS_S_)
        .other          _Z11gpu5_kernel6MatrixS_S_,@"STO_CUDA_ENTRY STV_DEFAULT"
_Z11gpu5_kernel6MatrixS_S_:
.text._Z11gpu5_kernel6MatrixS_S_:
[----:B------:R-:W-:Y:S01]  /*0000*/  LDC R1, c[0x0][0x37c] ;  /* 0x0000df00ff017b82 */ /* 0x000fe20000000800 */
[----:B------:R-:W0:Y:S01]  /*0010*/  S2R R17, SR_CTAID.X ;  /* 0x0000000000117919 */ /* 0x000e220000002500 */
[----:B------:R-:W1:Y:S06]  /*0020*/  LDCU UR6, c[0x0][0x380] ;  /* 0x00007000ff0677ac */ /* 0x000e6c0008000800 */
[----:B------:R-:W2:Y:S01]  /*0030*/  S2UR UR4, SR_CTAID.Y ;  /* 0x00000000000479c3 */ /* 0x000ea20000002600 */
[----:B------:R-:W-:Y:S01]  /*0040*/  CS2R R24, SRZ ;  /* 0x0000000000187805 */ /* 0x000fe2000001ff00 */
[----:B------:R-:W3:Y:S01]  /*0050*/  S2R R9, SR_TID.Y ;  /* 0x0000000000097919 */ /* 0x000ee20000002200 */
[----:B------:R-:W4:Y:S01]  /*0060*/  LDCU.64 UR12, c[0x0][0x358] ;  /* 0x00006b00ff0c77ac */ /* 0x000f220008000a00 */
[----:B------:R-:W3:Y:S01]  /*0070*/  S2R R6, SR_TID.X ;  /* 0x0000000000067919 */ /* 0x000ee20000002100 */
[----:B-1----:R-:W-:-:S02]  /*0080*/  UISETP.GE.AND UP0, UPT, UR6, 0x10, UPT ;  /* 0x000000100600788c */ /* 0x002fc4000bf06270 */
[----:B------:R-:W-:-:S04]  /*0090*/  USHF.R.S32.HI UR5, URZ, 0x1f, UR6 ;  /* 0x0000001fff057899 */ /* 0x000fc80008011406 */
[----:B------:R-:W-:Y:S02]  /*00a0*/  ULEA.HI UR5, UR5, UR6, URZ, 0x4 ;  /* 0x0000000605057291 */ /* 0x000fe4000f8f20ff */
[----:B--2---:R-:W-:Y:S01]  /*00b0*/  USHF.L.U32 UR4, UR4, 0x4, URZ ;  /* 0x0000000404047899 */ /* 0x004fe200080006ff */
[----:B0-----:R-:W-:Y:S01]  /*00c0*/  IMAD.SHL.U32 R17, R17, 0x10, RZ ;  /* 0x0000001011117824 */ /* 0x001fe200078e00ff */
[----:B----4-:R-:W-:Y:S10]  /*00d0*/  BRA.U !UP0, `(.L_x_0) ;  /* 0x0000001d08187547 */ /* 0x010ff4000b800000 */
[----:B------:R-:W0:Y:S01]  /*00e0*/  S2UR UR8, SR_CgaCtaId ;  /* 0x00000000000879c3 */ /* 0x000e220000008800 */
[----:B------:R-:W3:Y:S01]  /*00f0*/  LDCU UR11, c[0x0][0x388] ;  /* 0x00007100ff0b77ac */ /* 0x000ee20008000800 */
[----:B------:R-:W-:Y:S01]  /*0100*/  IMAD.MOV.U32 R18, RZ, RZ, RZ ;  /* 0x000000ffff127224 */ /* 0x000fe200078e00ff */
[----:B------:R-:W-:Y:S01]  /*0110*/  CS2R R24, SRZ ;  /* 0x0000000000187805 */ /* 0x000fe2000001ff00 */
[----:B------:R-:W-:Y:S01]  /*0120*/  USHF.R.S32.HI UR5, URZ, 0x4, UR5 ;  /* 0x00000004ff057899 */ /* 0x000fe20008011405 */
[----:B------:R-:W-:-:S03]  /*0130*/  UMOV UR7, 0x400 ;  /* 0x0000040000077882 */ /* 0x000fc60000000000 */
[----:B------:R-:W1:Y:S01]  /*0140*/  LDC R12, c[0x0][0x3a0] ;  /* 0x0000e800ff0c7b82 */ /* 0x000e620000000800 */
[----:B------:R-:W-:-:S04]  /*0150*/  UIADD3 UR10, UPT, UPT, UR5, -0x1, URZ ;  /* 0xffffffff050a7890 */ /* 0x000fc8000fffe0ff */
[----:B------:R-:W-:Y:S01]  /*0160*/  UISETP.GE.U32.AND UP0, UPT, UR10, 0x3, UPT ;  /* 0x000000030a00788c */ /* 0x000fe2000bf06070 */
[----:B---3--:R-:W-:Y:S01]  /*0170*/  IMAD R16, R9, UR11, R6 ;  /* 0x0000000b09107c24 */ /* 0x008fe2000f8e0206 */
[----:B------:R-:W-:Y:S02]  /*0180*/  UIMAD UR6, UR4, UR11, URZ ;  /* 0x0000000b040672a4 */ /* 0x000fe4000f8e02ff */
[----:B0-----:R-:W-:Y:S02]  /*0190*/  ULEA UR9, UR8, UR7, 0x18 ;  /* 0x0000000708097291 */ /* 0x001fe4000f8ec0ff */
[----:B------:R-:W-:Y:S01]  /*01a0*/  SHF.R.S32.HI R2, RZ, 0x1f, R16 ;  /* 0x0000001fff027819 */ /* 0x000fe20000011410 */
[----:B------:R-:W-:-:S04]  /*01b0*/  UIADD3 UR7, UPT, UPT, UR7, 0x800, URZ ;  /* 0x0000080007077890 */ /* 0x000fc8000fffe0ff */
[----:B------:R-:W-:Y:S01]  /*01c0*/  ULEA UR7, UR8, UR7, 0x18 ;  /* 0x0000000708077291 */ /* 0x000fe2000f8ec0ff */
[C---:B------:R-:W-:Y:S01]  /*01d0*/  LEA R7, R9.reuse, UR9, 0x7 ;  /* 0x0000000909077c11 */ /* 0x040fe2000f8e38ff */
[----:B-1----:R-:W-:Y:S02]  /*01e0*/  IMAD R5, R9, R12, R6 ;  /* 0x0000000c09057224 */ /* 0x002fe400078e0206 */
[----:B------:R-:W-:Y:S02]  /*01f0*/  IMAD.SHL.U32 R22, R12, 0x10, RZ ;  /* 0x000000100c167824 */ /* 0x000fe400078e00ff */
[C---:B------:R-:W-:Y:S01]  /*0200*/  LEA R0, R6.reuse, UR7, 0x3 ;  /* 0x0000000706007c11 */ /* 0x040fe2000f8e18ff */
[----:B------:R-:W-:Y:S01]  /*0210*/  IMAD R6, R6, 0x8, R7 ;  /* 0x0000000806067824 */ /* 0x000fe200078e0207 */
[----:B------:R-:W-:-:S03]  /*0220*/  SHF.R.S32.HI R3, RZ, 0x1f, R5 ;  /* 0x0000001fff037819 */ /* 0x000fc60000011405 */
[----:B------:R-:W-:Y:S01]  /*0230*/  IMAD R4, R9, 0x80, R0 ;  /* 0x0000008009047824 */ /* 0x000fe200078e0200 */
[----:B------:R-:W-:Y:S06]  /*0240*/  BRA.U !UP0, `(.L_x_1) ;  /* 0x0000000d08cc7547 */ /* 0x000fec000b800000 */
[----:B------:R-:W-:Y:S01]  /*0250*/  UIADD3 UR6, UPT, UPT, UR6, 0x20, URZ ;  /* 0x0000002006067890 */ /* 0x000fe2000fffe0ff */
[----:B------:R-:W-:Y:S01]  /*0260*/  IMAD.IADD R22, R17, 0x1, R22 ;  /* 0x0000000111167824 */ /* 0x000fe200078e0216 */
[----:B------:R-:W-:Y:S01]  /*0270*/  ULOP3.LUT UR5, UR5, 0x7fffffc, URZ, 0xc0, !UPT ;  /* 0x07fffffc05057892 */ /* 0x000fe2000f8ec0ff */
[C-C-:B------:R-:W-:Y:S01]  /*0280*/  IMAD R20, R12.reuse, 0x20, R17.reuse ;  /* 0x000000200c147824 */ /* 0x140fe200078e0211 */
[----:B------:R-:W-:Y:S01]  /*0290*/  CS2R R24, SRZ ;  /* 0x0000000000187805 */ /* 0x000fe2000001ff00 */
[--C-:B------:R-:W-:Y:S01]  /*02a0*/  IMAD R18, R12, 0x30, R17.reuse ;  /* 0x000000300c127824 */ /* 0x100fe200078e0211 */
[----:B------:R-:W0:Y:S01]  /*02b0*/  LDCU.64 UR10, c[0x0][0x3a8] ;  /* 0x00007500ff0a77ac */ /* 0x000e220008000a00 */
[----:B------:R-:W-:Y:S02]  /*02c0*/  IMAD.MOV.U32 R14, RZ, RZ, R17 ;  /* 0x000000ffff0e7224 */ /* 0x000fe400078e0011 */
[----:B------:R-:W-:Y:S01]  /*02d0*/  IMAD.U32 R13, RZ, RZ, UR6 ;  /* 0x00000006ff0d7e24 */ /* 0x000fe2000f8e00ff */
[----:B------:R-:W1:Y:S01]  /*02e0*/  LDCU.64 UR8, c[0x0][0x390] ;  /* 0x00007200ff0877ac */ /* 0x000e620008000a00 */
[----:B------:R-:W-:-:S12]  /*02f0*/  UIADD3 UR5, UPT, UPT, -UR5, URZ, URZ ;  /* 0x000000ff05057290 */ /* 0x000fd8000fffe1ff */
.L_x_2:
[----:B------:R-:W-:Y:S01]  /*0300*/  VIADD R9, R13, 0xffffffe0 ;  /* 0xffffffe00d097836 */ /* 0x000fe20000000000 */
[----:B------:R-:W-:-:S04]  /*0310*/  IADD3 R8, P0, PT, R5, R14, RZ ;  /* 0x0000000e05087210 */ /* 0x000fc80007f1e0ff */
[----:B------:R-:W-:Y:S02]  /*0320*/  IADD3 R15, P1, PT, R16, R9, RZ ;  /* 0x00000009100f7210 */ /* 0x000fe40007f3e0ff */
[----:B------:R-:W-:Y:S02]  /*0330*/  LEA.HI.X.SX32 R11, R14, R3, 0x1, P0 ;  /* 0x000000030e0b7211 */ /* 0x000fe400000f0eff */
[C---:B0-----:R-:W-:Y:S02]  /*0340*/  LEA R28, P0, R8.reuse, UR10, 0x3 ;  /* 0x0000000a081c7c11 */ /* 0x041fe4000f8018ff */
[----:B------:R-:W-:Y:S02]  /*0350*/  LEA.HI.X.SX32 R26, R9, R2, 0x1, P1 ;  /* 0x00000002091a7211 */ /* 0x000fe400008f0eff */
[----:B-1----:R-:W-:Y:S02]  /*0360*/  LEA R10, P1, R15, UR8, 0x3 ;  /* 0x000000080f0a7c11 */ /* 0x002fe4000f8218ff */
[----:B------:R-:W-:-:S02]  /*0370*/  LEA.HI.X R29, R8, UR11, R11, 0x3, P0 ;  /* 0x0000000b081d7c11 */ /* 0x000fc400080f1c0b */
[----:B------:R-:W-:-:S04]  /*0380*/  LEA.HI.X R11, R15, UR9, R26, 0x3, P1 ;  /* 0x000000090f0b7c11 */ /* 0x000fc800088f1c1a */
[----:B------:R-:W2:Y:S04]  /*0390*/  LDG.E.64 R28, desc[UR12][R28.64] ;  /* 0x0000000c1c1c7981 */ /* 0x000ea8000c1e1b00 */
[----:B------:R-:W3:Y:S04]  /*03a0*/  LDG.E.64 R10, desc[UR12][R10.64] ;  /* 0x0000000c0a0a7981 */ /* 0x000ee8000c1e1b00 */
[----:B---3--:R-:W-:Y:S04]  /*03b0*/  STS.64 [R6], R10 ;  /* 0x0000000a06007388 */ /* 0x008fe80000000a00 */
[----:B--2---:R-:W-:Y:S01]  /*03c0*/  STS.64 [R4], R28 ;  /* 0x0000001c04007388 */ /* 0x004fe20000000a00 */
[----:B------:R-:W-:Y:S06]  /*03d0*/  BAR.SYNC.DEFER_BLOCKING 0x0 ;  /* 0x0000000000007b1d */ /* 0x000fec0000010000 */
[----:B------:R-:W-:Y:S04]  /*03e0*/  LDS.64 R28, [R0] ;  /* 0x00000000001c7984 */ /* 0x000fe80000000a00 */
[----:B------:R-:W0:Y:S04]  /*03f0*/  LDS.128 R8, [R7] ;  /* 0x0000000007087984 */ /* 0x000e280000000c00 */
[----:B------:R-:W1:Y:S01]  /*0400*/  LDS.64 R26, [R0+0x80] ;  /* 0x00008000001a7984 */ /* 0x000e620000000a00 */
[----:B0-----:R-:W-:-:S03]  /*0410*/  DFMA R8, R8, R28, R24 ;  /* 0x0000001c0808722b */ /* 0x001fc60000000018 */
[----:B------:R-:W-:Y:S04]  /*0420*/  LDS.64 R24, [R0+0x100] ;  /* 0x0001000000187984 */ /* 0x000fe80000000a00 */
[----:B------:R-:W-:Y:S01]  /*0430*/  LDS.64 R28, [R0+0x180] ;  /* 0x00018000001c7984 */ /* 0x000fe20000000a00 */
[----:B-1----:R-:W-:-:S03]  /*0440*/  DFMA R26, R26, R10, R8 ;  /* 0x0000000a1a1a722b */ /* 0x002fc60000000008 */
[----:B------:R-:W0:Y:S05]  /*0450*/  LDS.128 R8, [R7+0x10] ;  /* 0x0000100007087984 */ /* 0x000e2a0000000c00 */
[----:B0-----:R-:W-:Y:S01]  /*0460*/  DFMA R8, R8, R24, R26 ;  /* 0x000000180808722b */ /* 0x001fe2000000001a */
[----:B------:R-:W-:Y:S04]  /*0470*/  LDS.64 R24, [R0+0x200] ;  /* 0x0002000000187984 */ /* 0x000fe80000000a00 */
[----:B------:R-:W-:Y:S03]  /*0480*/  LDS.64 R26, [R0+0x280] ;  /* 0x00028000001a7984 */ /* 0x000fe60000000a00 */
[----:B------:R-:W-:-:S02]  /*0490*/  DFMA R28, R28, R10, R8 ;  /* 0x0000000a1c1c722b */ /* 0x000fc40000000008 */
[----:B------:R-:W0:Y:S06]  /*04a0*/  LDS.128 R8, [R7+0x20] ;  /* 0x0000200007087984 */ /* 0x000e2c0000000c00 */
        /* <DEDUP_REMOVED lines=15> */
[----:B0-----:R-:W-:Y:S02]  /*05a0*/  DFMA R8, R8, R24, R26 ;  /* 0x000000180808722b */ /* 0x001fe4000000001a */
[----:B------:R-:W-:Y:S04]  /*05b0*/  LDS.64 R26, [R0+0x600] ;  /* 0x00060000001a7984 */ /* 0x000fe80000000a00 */
[----:B------:R-:W-:Y:S02]  /*05c0*/  LDS.64 R24, [R0+0x680] ;  /* 0x0006800000187984 */ /* 0x000fe40000000a00 */
[----:B------:R-:W-:-:S02]  /*05d0*/  DFMA R28, R28, R10, R8 ;  /* 0x0000000a1c1c722b */ /* 0x000fc40000000008 */
[----:B------:R-:W0:Y:S06]  /*05e0*/  LDS.128 R8, [R7+0x60] ;  /* 0x0000600007087984 */ /* 0x000e2c0000000c00 */
[----:B0-----:R-:W-:Y:S01]  /*05f0*/  DFMA R8, R8, R26, R28 ;  /* 0x0000001a0808722b */ /* 0x001fe2000000001c */
[----:B------:R-:W-:Y:S07]  /*0600*/  LDS.64 R26, [R0+0x700] ;  /* 0x00070000001a7984 */ /* 0x000fee0000000a00 */
[----:B------:R-:W-:-:S02]  /*0610*/  DFMA R24, R24, R10, R8 ;  /* 0x0000000a1818722b */ /* 0x000fc40000000008 */
[----:B------:R-:W0:Y:S01]  /*0620*/  LDS.128 R8, [R7+0x70] ;  /* 0x0000700007087984 */ /* 0x000e220000000c00 */
[----:B------:R-:W-:Y:S01]  /*0630*/  VIADD R19, R13, 0xfffffff0 ;  /* 0xfffffff00d137836 */ /* 0x000fe20000000000 */
[----:B------:R-:W-:-:S04]  /*0640*/  IADD3 R15, P0, PT, R5, R22, RZ ;  /* 0x00000016050f7210 */ /* 0x000fc80007f1e0ff */
[----:B0-----:R-:W-:Y:S01]  /*0650*/  DFMA R26, R8, R26, R24 ;  /* 0x0000001a081a722b */ /* 0x001fe20000000018 */
[----:B------:R-:W-:Y:S02]  /*0660*/  IADD3 R9, P1, PT, R16, R19, RZ ;  /* 0x0000001310097210 */ /* 0x000fe40007f3e0ff */
[----:B------:R-:W-:Y:S02]  /*0670*/  LEA.HI.X.SX32 R8, R22, R3, 0x1, P0 ;  /* 0x0000000316087211 */ /* 0x000fe400000f0eff */
[----:B------:R-:W-:Y:S02]  /*0680*/  LEA.HI.X.SX32 R19, R19, R2, 0x1, P1 ;  /* 0x0000000213137211 */ /* 0x000fe400008f0eff */
[----:B------:R-:W-:Y:S02]  /*0690*/  LEA R28, P0, R15, UR10, 0x3 ;  /* 0x0000000a0f1c7c11 */ /* 0x000fe4000f8018ff */
[----:B------:R-:W-:Y:S02]  /*06a0*/  LEA R24, P1, R9, UR8, 0x3 ;  /* 0x0000000809187c11 */ /* 0x000fe4000f8218ff */
[----:B------:R-:W-:-:S02]  /*06b0*/  LEA.HI.X R29, R15, UR11, R8, 0x3, P0 ;  /* 0x0000000b0f1d7c11 */ /* 0x000fc400080f1c08 */
[----:B------:R-:W-:Y:S02]  /*06c0*/  LEA.HI.X R25, R9, UR9, R19, 0x3, P1 ;  /* 0x0000000909197c11 */ /* 0x000fe400088f1c13 */
[----:B------:R-:W0:Y:S01]  /*06d0*/  LDS.64 R8, [R0+0x780] ;  /* 0x0007800000087984 */ /* 0x000e220000000a00 */
[----:B------:R-:W-:Y:S06]  /*06e0*/  BAR.SYNC.DEFER_BLOCKING 0x0 ;  /* 0x0000000000007b1d */ /* 0x000fec0000010000 */
[----:B------:R-:W2:Y:S04]  /*06f0*/  LDG.E.64 R24, desc[UR12][R24.64] ;  /* 0x0000000c18187981 */ /* 0x000ea8000c1e1b00 */
[----:B------:R-:W3:Y:S01]  /*0700*/  LDG.E.64 R28, desc[UR12][R28.64] ;  /* 0x0000000c1c1c7981 */ /* 0x000ee2000c1e1b00 */
[----:B0-----:R-:W-:-:S03]  /*0710*/  DFMA R26, R8, R10, R26 ;  /* 0x0000000a081a722b */ /* 0x001fc6000000001a */
[----:B--2---:R-:W-:Y:S04]  /*0720*/  STS.64 [R6], R24 ;  /* 0x0000001806007388 */ /* 0x004fe80000000a00 */
[----:B---3--:R-:W-:Y:S01]  /*0730*/  STS.64 [R4], R28 ;  /* 0x0000001c04007388 */ /* 0x008fe20000000a00 */
[----:B------:R-:W-:Y:S06]  /*0740*/  BAR.SYNC.DEFER_BLOCKING 0x0 ;  /* 0x0000000000007b1d */ /* 0x000fec0000010000 */
[----:B------:R-:W-:Y:S04]  /*0750*/  LDS.64 R24, [R0] ;  /* 0x0000000000187984 */ /* 0x000fe80000000a00 */
[----:B------:R-:W0:Y:S04]  /*0760*/  LDS.128 R8, [R7] ;  /* 0x0000000007087984 */ /* 0x000e280000000c00 */
[----:B------:R-:W1:Y:S01]  /*0770*/  LDS.64 R28, [R0+0x80] ;  /* 0x00008000001c7984 */ /* 0x000e620000000a00 */
[----:B0-----:R-:W-:-:S03]  /*0780*/  DFMA R8, R8, R24, R26 ;  /* 0x000000180808722b */ /* 0x001fc6000000001a */
[----:B------:R-:W-:Y:S05]  /*0790*/  LDS.64 R26, [R0+0x100] ;  /* 0x00010000001a7984 */ /* 0x000fea0000000a00 */
[----:B-1----:R-:W-:Y:S02]  /*07a0*/  DFMA R24, R28, R10, R8 ;  /* 0x0000000a1c18722b */ /* 0x002fe40000000008 */
[----:B------:R-:W0:Y:S04]  /*07b0*/  LDS.128 R8, [R7+0x10] ;  /* 0x0000100007087984 */ /* 0x000e280000000c00 */
[----:B------:R-:W1:Y:S02]  /*07c0*/  LDS.64 R28, [R0+0x180] ;  /* 0x00018000001c7984 */ /* 0x000e640000000a00 */
[----:B0-----:R-:W-:-:S02]  /*07d0*/  DFMA R8, R8, R26, R24 ;  /* 0x0000001a0808722b */ /* 0x001fc40000000018 */
[----:B------:R-:W-:Y:S04]  /*07e0*/  LDS.64 R24, [R0+0x200] ;  /* 0x0002000000187984 */ /* 0x000fe80000000a00 */
[----:B------:R-:W-:Y:S02]  /*07f0*/  LDS.64 R26, [R0+0x280] ;  /* 0x00028000001a7984 */ /* 0x000fe40000000a00 */
[----:B-1----:R-:W-:Y:S02]  /*0800*/  DFMA R28, R28, R10, R8 ;  /* 0x0000000a1c1c722b */ /* 0x002fe40000000008 */
        /* <DEDUP_REMOVED lines=25> */
[----:B------:R-:W-:Y:S02]  /*09a0*/  IADD3 R15, P1, PT, R16, R13, RZ ;  /* 0x0000000d100f7210 */ /* 0x000fe40007f3e0ff */
[----:B------:R-:W-:-:S03]  /*09b0*/  IADD3 R19, P0, PT, R5, R20, RZ ;  /* 0x0000001405137210 */ /* 0x000fc60007f1e0ff */
[----:B0-----:R-:W-:Y:S01]  /*09c0*/  DFMA R26, R8, R26, R24 ;  /* 0x0000001a081a722b */ /* 0x001fe20000000018 */
[----:B------:R-:W-:Y:S02]  /*09d0*/  LEA.HI.X.SX32 R9, R13, R2, 0x1, P1 ;  /* 0x000000020d097211 */ /* 0x000fe400008f0eff */
[----:B------:R-:W-:Y:S02]  /*09e0*/  LEA.HI.X.SX32 R8, R20, R3, 0x1, P0 ;  /* 0x0000000314087211 */ /* 0x000fe400000f0eff */
[----:B------:R-:W-:Y:S02]  /*09f0*/  LEA R24, P1, R15, UR8, 0x3 ;  /* 0x000000080f187c11 */ /* 0x000fe4000f8218ff */
[----:B------:R-:W-:Y:S02]  /*0a00*/  LEA R28, P0, R19, UR10, 0x3 ;  /* 0x0000000a131c7c11 */ /* 0x000fe4000f8018ff */
[----:B------:R-:W-:Y:S02]  /*0a10*/  LEA.HI.X R25, R15, UR9, R9, 0x3, P1 ;  /* 0x000000090f197c11 */ /* 0x000fe400088f1c09 */
[----:B------:R-:W-:-:S02]  /*0a20*/  LEA.HI.X R29, R19, UR11, R8, 0x3, P0 ;  /* 0x0000000b131d7c11 */ /* 0x000fc400080f1c08 */
        /* <DEDUP_REMOVED lines=58> */
[----:B------:R-:W3:Y:S04]  /*0dd0*/  LDG.E.64 R28, desc[UR12][R28.64] ;  /* 0x0000000c1c1c7981 */ /* 0x000ee8000c1e1b00 */
[----:B--2---:R-:W-:Y:S04]  /*0de0*/  STS.64 [R6], R24 ;  /* 0x0000001806007388 */ /* 0x004fe80000000a00 */
[----:B---3--:R0:W-:Y:S01]  /*0df0*/  STS.64 [R4], R28 ;  /* 0x0000001c04007388 */ /* 0x0081e20000000a00 */
[----:B------:R-:W-:Y:S06]  /*0e00*/  BAR.SYNC.DEFER_BLOCKING 0x0 ;  /* 0x0000000000007b1d */ /* 0x000fec0000010000 */
[----:B0-----:R-:W-:Y:S01]  /*0e10*/  DFMA R28, R8, R10, R26 ;  /* 0x0000000a081c722b */ /* 0x001fe2000000001a */
        /* <DEDUP_REMOVED lines=37> */
[----:B------:R-:W0:Y:S01]  /*1070*/  LDS.128 R8, [R7+0x70] ;  /* 0x0000700007087984 */ /* 0x000e220000000c00 */
[----:B------:R-:W-:-:S04]  /*1080*/  UIADD3 UR5, UPT, UPT, UR5, 0x4, URZ ;  /* 0x0000000405057890 */ /* 0x000fc8000fffe0ff */
[----:B------:R-:W-:Y:S01]  /*1090*/  UISETP.NE.AND UP0, UPT, UR5, URZ, UPT ;  /* 0x000000ff0500728c */ /* 0x000fe2000bf05270 */
[C---:B------:R-:W-:Y:S02]  /*10a0*/  IMAD R14, R12.reuse, 0x40, R14 ;  /* 0x000000400c0e7824 */ /* 0x040fe400078e020e */
[C---:B------:R-:W-:Y:S02]  /*10b0*/  IMAD R22, R12.reuse, 0x40, R22 ;  /* 0x000000400c167824 */ /* 0x040fe400078e0216 */
[C---:B------:R-:W-:Y:S02]  /*10c0*/  IMAD R20, R12.reuse, 0x40, R20 ;  /* 0x000000400c147824 */ /* 0x040fe400078e0214 */
[----:B------:R-:W-:Y:S02]  /*10d0*/  VIADD R13, R13, 0x40 ;  /* 0x000000400d0d7836 */ /* 0x000fe40000000000 */
[----:B------:R-:W-:Y:S01]  /*10e0*/  IMAD R18, R12, 0x40, R18 ;  /* 0x000000400c127824 */ /* 0x000fe200078e0212 */
[----:B0-----:R-:W-:-:S08]  /*10f0*/  DFMA R24, R8, R24, R28 ;  /* 0x000000180818722b */ /* 0x001fd0000000001c */
[----:B------:R-:W-:Y:S01]  /*1100*/  DFMA R24, R26, R10, R24 ;  /* 0x0000000a1a18722b */ /* 0x000fe20000000018 */
[----:B------:R-:W-:Y:S06]  /*1110*/  BAR.SYNC.DEFER_BLOCKING 0x0 ;  /* 0x0000000000007b1d */ /* 0x000fec0000010000 */
[----:B------:R-:W-:Y:S05]  /*1120*/  BRA.U UP0, `(.L_x_2) ;  /* 0xfffffff100747547 */ /* 0x000fea000b83ffff */
[----:B------:R-:W0:Y:S02]  /*1130*/  LDC R8, c[0x0][0x380] ;  /* 0x0000e000ff087b82 */ /* 0x000e240000000800 */
[----:B0-----:R-:W-:-:S04]  /*1140*/  SHF.R.S32.HI R9, RZ, 0x1f, R8 ;  /* 0x0000001fff097819 */ /* 0x001fc80000011408 */
[----:B------:R-:W-:-:S04]  /*1150*/  LEA.HI R9, R9, R8, RZ, 0x4 ;  /* 0x0000000809097211 */ /* 0x000fc800078f20ff */
[----:B------:R-:W-:-:S04]  /*1160*/  SHF.R.S32.HI R9, RZ, 0x4, R9 ;  /* 0x00000004ff097819 */ /* 0x000fc80000011409 */
[----:B------:R-:W-:-:S07]  /*1170*/  LOP3.LUT R18, R9, 0x7fffffc, RZ, 0xc0, !PT ;  /* 0x07fffffc09127812 */ /* 0x000fce00078ec0ff */
.L_x_1:
[----:B------:R-:W0:Y:S02]  /*1180*/  LDCU UR5, c[0x0][0x380] ;  /* 0x00007000ff0577ac */ /* 0x000e240008000800 */
[----:B0-----:R-:W-:-:S04]  /*1190*/  USHF.R.S32.HI UR6, URZ, 0x1f, UR5 ;  /* 0x0000001fff067899 */ /* 0x001fc80008011405 */
[----:B------:R-:W-:-:S04]  /*11a0*/  ULEA.HI UR6, UR6, UR5, URZ, 0x4 ;  /* 0x0000000506067291 */ /* 0x000fc8000f8f20ff */
[----:B------:R-:W-:-:S04]  /*11b0*/  USHF.R.S32.HI UR6, URZ, 0x4, UR6 ;  /* 0x00000004ff067899 */ /* 0x000fc80008011406 */
[----:B------:R-:W-:-:S09]  /*11c0*/  ULOP3.LUT UP0, UR8, UR6, 0x3, URZ, 0xc0, !UPT ;  /* 0x0000000306087892 */ /* 0x000fd2000f80c0ff */
[----:B------:R-:W-:Y:S05]  /*11d0*/  BRA.U !UP0, `(.L_x_0) ;  /* 0x0000000908d87547 */ /* 0x000fea000b800000 */
[----:B------:R-:W0:Y:S01]  /*11e0*/  LDC R19, c[0x0][0x388] ;  /* 0x0000e200ff137b82 */ /* 0x000e220000000800 */
[----:B------:R-:W1:Y:S01]  /*11f0*/  LDCU UR7, c[0x0][0x3a0] ;  /* 0x00007400ff0777ac */ /* 0x000e620008000800 */
[----:B------:R-:W-:Y:S02]  /*1200*/  UISETP.NE.AND UP0, UPT, UR8, 0x1, UPT ;  /* 0x000000010800788c */ /* 0x000fe4000bf05270 */
[----:B------:R-:W-:-:S04]  /*1210*/  ULOP3.LUT UR5, UR6, 0x1, URZ, 0xc0, !UPT ;  /* 0x0000000106057892 */ /* 0x000fc8000f8ec0ff */
[----:B------:R-:W-:Y:S02]  /*1220*/  UISETP.NE.U32.AND UP1, UPT, UR5, 0x1, UPT ;  /* 0x000000010500788c */ /* 0x000fe4000bf25070 */
[----:B-1----:R-:W-:Y:S01]  /*1230*/  USHF.L.U32 UR7, UR7, 0x4, URZ ;  /* 0x0000000407077899 */ /* 0x002fe200080006ff */
[----:B0-----:R-:W-:Y:S01]  /*1240*/  IMAD R19, R19, UR4, RZ ;  /* 0x0000000413137c24 */ /* 0x001fe2000f8e02ff */
[----:B------:R-:W-:Y:S10]  /*1250*/  BRA.U !UP0, `(.L_x_3) ;  /* 0x0000000508cc7547 */ /* 0x000ff4000b800000 */
[----:B------:R-:W0:Y:S01]  /*1260*/  LDCU.64 UR8, c[0x0][0x390] ;  /* 0x00007200ff0877ac */ /* 0x000e220008000a00 */
[C---:B------:R-:W-:Y:S02]  /*1270*/  IMAD R21, R18.reuse, 0x10, R19 ;  /* 0x0000001012157824 */ /* 0x040fe400078e0213 */
[----:B------:R-:W-:Y:S01]  /*1280*/  IMAD R20, R18, UR7, R17 ;  /* 0x0000000712147c24 */ /* 0x000fe2000f8e0211 */
[----:B------:R-:W1:Y:S02]  /*1290*/  LDCU.64 UR10, c[0x0][0x3a8] ;  /* 0x00007500ff0a77ac */ /* 0x000e640008000a00 */
[----:B------:R-:W-:Y:S02]  /*12a0*/  IADD3 R10, P1, PT, R16, R21, RZ ;  /* 0x00000015100a7210 */ /* 0x000fe40007f3e0ff */
[----:B------:R-:W-:Y:S02]  /*12b0*/  IADD3 R8, P0, PT, R5, R20, RZ ;  /* 0x0000001405087210 */ /* 0x000fe40007f1e0ff */
[----:B------:R-:W-:-:S02]  /*12c0*/  LEA.HI.X.SX32 R11, R21, R2, 0x1, P1 ;  /* 0x00000002150b7211 */ /* 0x000fc400008f0eff */
[----:B------:R-:W-:Y:S02]  /*12d0*/  LEA.HI.X.SX32 R9, R20, R3, 0x1, P0 ;  /* 0x0000000314097211 */ /* 0x000fe400000f0eff */
[----:B0-----:R-:W-:Y:S02]  /*12e0*/  LEA R28, P1, R10, UR8, 0x3 ;  /* 0x000000080a1c7c11 */ /* 0x001fe4000f8218ff */
[----:B-1----:R-:W-:Y:S02]  /*12f0*/  LEA R26, P0, R8, UR10, 0x3 ;  /* 0x0000000a081a7c11 */ /* 0x002fe4000f8018ff */
[----:B------:R-:W-:Y:S02]  /*1300*/  LEA.HI.X R29, R10, UR9, R11, 0x3, P1 ;  /* 0x000000090a1d7c11 */ /* 0x000fe400088f1c0b */
[----:B------:R-:W-:-:S04]  /*1310*/  LEA.HI.X R27, R8, UR11, R9, 0x3, P0 ;  /* 0x0000000b081b7c11 */ /* 0x000fc800080f1c09 */
[----:B------:R-:W2:Y:S04]  /*1320*/  LDG.E.64 R28, desc[UR12][R28.64] ;  /* 0x0000000c1c1c7981 */ /* 0x000ea8000c1e1b00 */
[----:B------:R-:W3:Y:S04]  /*1330*/  LDG.E.64 R26, desc[UR12][R26.64] ;  /* 0x0000000c1a1a7981 */ /* 0x000ee8000c1e1b00 */
[----:B--2---:R-:W-:Y:S04]  /*1340*/  STS.64 [R6], R28 ;  /* 0x0000001c06007388 */ /* 0x004fe80000000a00 */
[----:B---3--:R-:W-:Y:S01]  /*1350*/  STS.64 [R4], R26 ;  /* 0x0000001a04007388 */ /* 0x008fe20000000a00 */
[----:B------:R-:W-:Y:S06]  /*1360*/  BAR.SYNC.DEFER_BLOCKING 0x0 ;  /* 0x0000000000007b1d */ /* 0x000fec0000010000 */
[----:B------:R-:W-:Y:S04]  /*1370*/  LDS.64 R8, [R0] ;  /* 0x0000000000087984 */ /* 0x000fe80000000a00 */
[----:B------:R-:W0:Y:S04]  /*1380*/  LDS.128 R12, [R7] ;  /* 0x00000000070c7984 */ /* 0x000e280000000c00 */
[----:B------:R-:W1:Y:S01]  /*1390*/  LDS.64 R22, [R0+0x80] ;  /* 0x0000800000167984 */ /* 0x000e620000000a00 */
[----:B0-----:R-:W-:-:S03]  /*13a0*/  DFMA R24, R12, R8, R24 ;  /* 0x000000080c18722b */ /* 0x001fc60000000018 */
[----:B------:R-:W-:Y:S04]  /*13b0*/  LDS.64 R12, [R0+0x100] ;  /* 0x00010000000c7984 */ /* 0x000fe80000000a00 */
[----:B------:R-:W0:Y:S01]  /*13c0*/  LDS.128 R8, [R7+0x10] ;  /* 0x0000100007087984 */ /* 0x000e220000000c00 */
[----:B-1----:R-:W-:-:S03]  /*13d0*/  DFMA R14, R22, R14, R24 ;  /* 0x0000000e160e722b */ /* 0x002fc60000000018 */
[----:B------:R-:W1:Y:S04]  /*13e0*/  LDS.64 R22, [R0+0x180] ;  /* 0x0001800000167984 */ /* 0x000e680000000a00 */
[----:B------:R-:W-:Y:S01]  /*13f0*/  LDS.64 R24, [R0+0x200] ;  /* 0x0002000000187984 */ /* 0x000fe20000000a00 */
[----:B0-----:R-:W-:-:S03]  /*1400*/  DFMA R8, R8, R12, R14 ;  /* 0x0000000c0808722b */ /* 0x001fc6000000000e */
[----:B------:R-:W0:Y:S05]  /*1410*/  LDS.128 R12, [R7+0x20] ;  /* 0x00002000070c7984 */ /* 0x000e2a0000000c00 */
[----:B-1----:R-:W-:Y:S01]  /*1420*/  DFMA R8, R22, R10, R8 ;  /* 0x0000000a1608722b */ /* 0x002fe20000000008 */
[----:B------:R-:W1:Y:S07]  /*1430*/  LDS.64 R22, [R0+0x280] ;  /* 0x0002800000167984 */ /* 0x000e6e0000000a00 */
[----:B0-----:R-:W-:Y:S01]  /*1440*/  DFMA R24, R12, R24, R8 ;  /* 0x000000180c18722b */ /* 0x001fe20000000008 */
[----:B------:R-:W-:Y:S04]  /*1450*/  LDS.64 R12, [R0+0x300] ;  /* 0x00030000000c7984 */ /* 0x000fe80000000a00 */
[----:B------:R-:W0:Y:S03]  /*1460*/  LDS.128 R8, [R7+0x30] ;  /* 0x0000300007087984 */ /* 0x000e260000000c00 */
[----:B-1----:R-:W-:Y:S01]  /*1470*/  DFMA R14, R22, R14, R24 ;  /* 0x0000000e160e722b */ /* 0x002fe20000000018 */
[----:B------:R-:W1:Y:S04]  /*1480*/  LDS.64 R22, [R0+0x380] ;  /* 0x0003800000167984 */ /* 0x000e680000000a00 */
[----:B------:R-:W-:Y:S03]  /*1490*/  LDS.64 R24, [R0+0x400] ;  /* 0x0004000000187984 */ /* 0x000fe60000000a00 */
[----:B0-----:R-:W-:-:S02]  /*14a0*/  DFMA R8, R8, R12, R14 ;  /* 0x0000000c0808722b */ /* 0x001fc4000000000e */
[----:B------:R-:W0:Y:S06]  /*14b0*/  LDS.128 R12, [R7+0x40] ;  /* 0x00004000070c7984 */ /* 0x000e2c0000000c00 */
[----:B-1----:R-:W-:Y:S01]  /*14c0*/  DFMA R8, R22, R10, R8 ;  /* 0x0000000a1608722b */ /* 0x002fe20000000008 */
[----:B------:R-:W1:Y:S07]  /*14d0*/  LDS.64 R22, [R0+0x480] ;  /* 0x0004800000167984 */ /* 0x000e6e0000000a00 */
[----:B0-----:R-:W-:Y:S01]  /*14e0*/  DFMA R24, R12, R24, R8 ;  /* 0x000000180c18722b */ /* 0x001fe20000000008 */
[----:B------:R-:W-:Y:S04]  /*14f0*/  LDS.64 R12, [R0+0x500] ;  /* 0x00050000000c7984 */ /* 0x000fe80000000a00 */
[----:B------:R-:W0:Y:S03]  /*1500*/  LDS.128 R8, [R7+0x50] ;  /* 0x0000500007087984 */ /* 0x000e260000000c00 */
[----:B-1----:R-:W-:-:S02]  /*1510*/  DFMA R14, R22, R14, R24 ;  /* 0x0000000e160e722b */ /* 0x002fc40000000018 */
[----:B------:R-:W1:Y:S04]  /*1520*/  LDS.64 R24, [R0+0x580] ;  /* 0x0005800000187984 */ /* 0x000e680000000a00 */
[----:B------:R-:W-:Y:S02]  /*1530*/  LDS.64 R22, [R0+0x600] ;  /* 0x0006000000167984 */ /* 0x000fe40000000a00 */
[----:B0-----:R-:W-:Y:S02]  /*1540*/  DFMA R8, R8, R12, R14 ;  /* 0x0000000c0808722b */ /* 0x001fe4000000000e */
[----:B------:R-:W0:Y:S06]  /*1550*/  LDS.128 R12, [R7+0x60] ;  /* 0x00006000070c7984 */ /* 0x000e2c0000000c00 */
[----:B-1----:R-:W-:-:S02]  /*1560*/  DFMA R10, R24, R10, R8 ;  /* 0x0000000a180a722b */ /* 0x002fc40000000008 */
[----:B------:R-:W1:Y:S01]  /*1570*/  LDS.64 R8, [R0+0x680] ;  /* 0x0006800000087984 */ /* 0x000e620000000a00 */
[----:B------:R-:W-:Y:S02]  /*1580*/  VIADD R25, R21, 0x10 ;  /* 0x0000001015197836 */ /* 0x000fe40000000000 */
[----:B------:R-:W-:-:S03]  /*1590*/  VIADD R24, R20, UR7 ;  /* 0x0000000714187c36 */ /* 0x000fc60008000000 */
[----:B------:R-:W-:Y:S02]  /*15a0*/  IADD3 R20, P0, PT, R16, R25, RZ ;  /* 0x0000001910147210 */ /* 0x000fe40007f1e0ff */
[----:B------:R-:W-:Y:S02]  /*15b0*/  IADD3 R21, P1, PT, R5, R24, RZ ;  /* 0x0000001805157210 */ /* 0x000fe40007f3e0ff */
[----:B------:R-:W-:Y:S01]  /*15c0*/  LEA.HI.X.SX32 R25, R25, R2, 0x1, P0 ;  /* 0x0000000219197211 */ /* 0x000fe200000f0eff */
[----:B0-----:R-:W-:Y:S01]  /*15d0*/  DFMA R10, R12, R22, R10 ;  /* 0x000000160c0a722b */ /* 0x001fe2000000000a */
[----:B------:R-:W-:Y:S02]  /*15e0*/  LEA.HI.X.SX32 R12, R24, R3, 0x1, P1 ;  /* 0x00000003180c7211 */ /* 0x000fe400008f0eff */
[----:B------:R-:W-:Y:S02]  /*15f0*/  LEA R24, P0, R20, UR8, 0x3 ;  /* 0x0000000814187c11 */ /* 0x000fe4000f8018ff */
[----:B------:R-:W-:-:S02]  /*1600*/  LEA R22, P1, R21, UR10, 0x3 ;  /* 0x0000000a15167c11 */ /* 0x000fc4000f8218ff */
[----:B------:R-:W-:Y:S01]  /*1610*/  LEA.HI.X R25, R20, UR9, R25, 0x3, P0 ;  /* 0x0000000914197c11 */ /* 0x000fe200080f1c19 */
[----:B-1----:R-:W-:Y:S01]  /*1620*/  DFMA R14, R8, R14, R10 ;  /* 0x0000000e080e722b */ /* 0x002fe2000000000a */
[----:B------:R-:W-:Y:S01]  /*1630*/  LEA.HI.X R23, R21, UR11, R12, 0x3, P1 ;  /* 0x0000000b15177c11 */ /* 0x000fe200088f1c0c */
[----:B------:R-:W-:Y:S04]  /*1640*/  LDS.128 R8, [R7+0x70] ;  /* 0x0000700007087984 */ /* 0x000fe80000000c00 */
[----:B------:R-:W0:Y:S04]  /*1650*/  LDS.64 R12, [R0+0x700] ;  /* 0x00070000000c7984 */ /* 0x000e280000000a00 */
[----:B------:R-:W1:Y:S01]  /*1660*/  LDS.64 R20, [R0+0x780] ;  /* 0x0007800000147984 */ /* 0x000e620000000a00 */
[----:B------:R-:W-:Y:S06]  /*1670*/  BAR.SYNC.DEFER_BLOCKING 0x0 ;  /* 0x0000000000007b1d */ /* 0x000fec0000010000 */
[----:B------:R-:W2:Y:S04]  /*1680*/  LDG.E.64 R24, desc[UR12][R24.64] ;  /* 0x0000000c18187981 */ /* 0x000ea8000c1e1b00 */
[----:B------:R-:W3:Y:S01]  /*1690*/  LDG.E.64 R22, desc[UR12][R22.64] ;  /* 0x0000000c16167981 */ /* 0x000ee2000c1e1b00 */
[----:B------:R-:W-:Y:S01]  /*16a0*/  VIADD R18, R18, 0x2 ;  /* 0x0000000212127836 */ /* 0x000fe20000000000 */
[----:B0-----:R-:W-:-:S08]  /*16b0*/  DFMA R8, R8, R12, R14 ;  /* 0x0000000c0808722b */ /* 0x001fd0000000000e */
[----:B-1----:R-:W-:Y:S01]  /*16c0*/  DFMA R10, R20, R10, R8 ;  /* 0x0000000a140a722b */ /* 0x002fe20000000008 */
[----:B--2---:R-:W-:Y:S04]  /*16d0*/  STS.64 [R6], R24 ;  /* 0x0000001806007388 */ /* 0x004fe80000000a00 */
[----:B---3--:R-:W-:Y:S01]  /*16e0*/  STS.64 [R4], R22 ;  /* 0x0000001604007388 */ /* 0x008fe20000000a00 */
[----:B------:R-:W-:Y:S06]  /*16f0*/  BAR.SYNC.DEFER_BLOCKING 0x0 ;  /* 0x0000000000007b1d */ /* 0x000fec0000010000 */
[----:B------:R-:W-:Y:S04]  /*1700*/  LDS.64 R26, [R0] ;  /* 0x00000000001a7984 */ /* 0x000fe80000000a00 */
[----:B------:R-:W0:Y:S04]  /*1710*/  LDS.128 R12, [R7] ;  /* 0x00000000070c7984 */ /* 0x000e280000000c00 */
[----:B------:R-:W1:Y:S04]  /*1720*/  LDS.64 R28, [R0+0x80] ;  /* 0x00008000001c7984 */ /* 0x000e680000000a00 */
[----:B------:R-:W-:Y:S04]  /*1730*/  LDS.64 R20, [R0+0x100] ;  /* 0x0001000000147984 */ /* 0x000fe80000000a00 */
[----:B------:R-:W-:Y:S04]  /*1740*/  LDS.64 R22, [R0+0x180] ;  /* 0x0001800000167984 */ /* 0x000fe80000000a00 */
[----:B------:R-:W-:Y:S01]  /*1750*/  LDS.64 R24, [R0+0x200] ;  /* 0x0002000000187984 */ /* 0x000fe20000000a00 */
[----:B0-----:R-:W-:-:S03]  /*1760*/  DFMA R12, R12, R26, R10 ;  /* 0x0000001a0c0c722b */ /* 0x001fc6000000000a */
[----:B------:R-:W0:Y:S05]  /*1770*/  LDS.128 R8, [R7+0x10] ;  /* 0x0000100007087984 */ /* 0x000e2a0000000c00 */
[----:B-1----:R-:W-:-:S08]  /*1780*/  DFMA R14, R28, R14, R12 ;  /* 0x0000000e1c0e722b */ /* 0x002fd0000000000c */
[----:B0-----:R-:W-:Y:S02]  /*1790*/  DFMA R8, R8, R20, R14 ;  /* 0x000000140808722b */ /* 0x001fe4000000000e */
[----:B------:R-:W0:Y:S04]  /*17a0*/  LDS.128 R12, [R7+0x20] ;  /* 0x00002000070c7984 */ /* 0x000e280000000c00 */
[----:B------:R-:W1:Y:S02]  /*17b0*/  LDS.64 R20, [R0+0x280] ;  /* 0x0002800000147984 */ /* 0x000e640000000a00 */
[----:B------:R-:W-:Y:S02]  /*17c0*/  DFMA R10, R22, R10, R8 ;  /* 0x0000000a160a722b */ /* 0x000fe40000000008 */
[----:B------:R-:W-:Y:S06]  /*17d0*/  LDS.64 R22, [R0+0x300] ;  /* 0x0003000000167984 */ /* 0x000fec0000000a00 */
[----:B0-----:R-:W-:-:S02]  /*17e0*/  DFMA R12, R12, R24, R10 ;  /* 0x000000180c0c722b */ /* 0x001fc4000000000a */
[----:B------:R-:W0:Y:S04]  /*17f0*/  LDS.128 R8, [R7+0x30] ;  /* 0x0000300007087984 */ /* 0x000e280000000c00 */
[----:B------:R-:W-:Y:S02]  /*1800*/  LDS.64 R24, [R0+0x400] ;  /* 0x0004000000187984 */ /* 0x000fe40000000a00 */
[----:B-1----:R-:W-:Y:S02]  /*1810*/  DFMA R14, R20, R14, R12 ;  /* 0x0000000e140e722b */ /* 0x002fe4000000000c */
[----:B------:R-:W1:Y:S06]  /*1820*/  LDS.64 R20, [R0+0x380] ;  /* 0x0003800000147984 */ /* 0x000e6c0000000a00 */
        /* <DEDUP_REMOVED lines=12> */
[----:B------:R-:W2:Y:S02]  /*18f0*/  LDS.64 R22, [R0+0x680] ;  /* 0x0006800000167984 */ /* 0x000ea40000000a00 */
[----:B-1----:R-:W-:Y:S02]  /*1900*/  DFMA R10, R20, R10, R8 ;  /* 0x0000000a140a722b */ /* 0x002fe40000000008 */
[----:B------:R-:W-:Y:S06]  /*1910*/  LDS.64 R20, [R0+0x700] ;  /* 0x0007000000147984 */ /* 0x000fec0000000a00 */
[----:B0-----:R-:W-:-:S02]  /*1920*/  DFMA R12, R12, R24, R10 ;  /* 0x000000180c0c722b */ /* 0x001fc4000000000a */
[----:B------:R-:W0:Y:S04]  /*1930*/  LDS.128 R8, [R7+0x70] ;  /* 0x0000700007087984 */ /* 0x000e280000000c00 */
[----:B------:R-:W1:Y:S02]  /*1940*/  LDS.64 R24, [R0+0x780] ;  /* 0x0007800000187984 */ /* 0x000e640000000a00 */
[----:B--2---:R-:W-:-:S08]  /*1950*/  DFMA R12, R22, R14, R12 ;  /* 0x0000000e160c722b */ /* 0x004fd0000000000c */
[----:B0-----:R-:W-:-:S08]  /*1960*/  DFMA R8, R8, R20, R12 ;  /* 0x000000140808722b */ /* 0x001fd0000000000c */
[----:B-1----:R-:W-:Y:S01]  /*1970*/  DFMA R24, R24, R10, R8 ;  /* 0x0000000a1818722b */ /* 0x002fe20000000008 */
[----:B------:R-:W-:Y:S10]  /*1980*/  BAR.SYNC.DEFER_BLOCKING 0x0 ;  /* 0x0000000000007b1d */ /* 0x000ff40000010000 */
.L_x_3:
[----:B------:R-:W-:Y:S05]  /*1990*/  BRA.U UP1, `(.L_x_0) ;  /* 0x0000000101e87547 */ /* 0x000fea000b800000 */
        /* <DEDUP_REMOVED lines=8> */
[C---:B0-----:R-:W-:Y:S02]  /*1a20*/  LEA R20, P0, R16.reuse, UR8, 0x3 ;  /* 0x0000000810147c11 */ /* 0x041fe4000f8018ff */
[C---:B-1----:R-:W-:Y:S02]  /*1a30*/  LEA R28, P1, R5.reuse, UR10, 0x3 ;  /* 0x0000000a051c7c11 */ /* 0x042fe4000f8218ff */
        /* <DEDUP_REMOVED lines=9> */
[----:B------:R-:W1:Y:S04]  /*1ad0*/  LDS.64 R18, [R0+0x80] ;  /* 0x0000800000127984 */ /* 0x000e680000000a00 */
[----:B------:R-:W-:Y:S04]  /*1ae0*/  LDS.64 R2, [R0+0x100] ;  /* 0x0001000000027984 */ /* 0x000fe80000000a00 */
[----:B------:R-:W2:Y:S04]  /*1af0*/  LDS.128 R12, [R7+0x10] ;  /* 0x00001000070c7984 */ /* 0x000ea80000000c00 */
[----:B------:R-:W3:Y:S04]  /*1b00*/  LDS.64 R26, [R0+0x180] ;  /* 0x00018000001a7984 */ /* 0x000ee80000000a00 */
[----:B------:R-:W-:Y:S01]  /*1b10*/  LDS.64 R4, [R0+0x380] ;  /* 0x0003800000047984 */ /* 0x000fe20000000a00 */
[----:B0-----:R-:W-:-:S03]  /*1b20*/  DFMA R8, R8, R22, R24 ;  /* 0x000000160808722b */ /* 0x001fc60000000018 */
[----:B------:R-:W-:Y:S04]  /*1b30*/  LDS.64 R24, [R0+0x200] ;  /* 0x0002000000187984 */ /* 0x000fe80000000a00 */
[----:B------:R-:W0:Y:S01]  /*1b40*/  LDS.128 R20, [R7+0x20] ;  /* 0x0000200007147984 */ /* 0x000e220000000c00 */
[----:B-1----:R-:W-:-:S03]  /*1b50*/  DFMA R8, R18, R10, R8 ;  /* 0x0000000a1208722b */ /* 0x002fc60000000008 */
[----:B------:R-:W1:Y:S05]  /*1b60*/  LDS.64 R18, [R0+0x280] ;  /* 0x0002800000127984 */ /* 0x000e6a0000000a00 */
[----:B--2---:R-:W-:Y:S01]  /*1b70*/  DFMA R12, R12, R2, R8 ;  /* 0x000000020c0c722b */ /* 0x004fe20000000008 */
[----:B------:R-:W-:Y:S04]  /*1b80*/  LDS.64 R2, [R0+0x300] ;  /* 0x0003000000027984 */ /* 0x000fe80000000a00 */
[----:B------:R-:W2:Y:S03]  /*1b90*/  LDS.128 R8, [R7+0x30] ;  /* 0x0000300007087984 */ /* 0x000ea60000000c00 */
[----:B---3--:R-:W-:Y:S01]  /*1ba0*/  DFMA R12, R26, R14, R12 ;  /* 0x0000000e1a0c722b */ /* 0x008fe2000000000c */
[----:B------:R-:W-:Y:S07]  /*1bb0*/  LDS.64 R26, [R0+0x600] ;  /* 0x00060000001a7984 */ /* 0x000fee0000000a00 */
[----:B0-----:R-:W-:Y:S01]  /*1bc0*/  DFMA R20, R20, R24, R12 ;  /* 0x000000181414722b */ /* 0x001fe2000000000c */
[----:B------:R-:W-:Y:S04]  /*1bd0*/  LDS.64 R24, [R0+0x400] ;  /* 0x0004000000187984 */ /* 0x000fe80000000a00 */
[----:B------:R-:W0:Y:S03]  /*1be0*/  LDS.128 R12, [R7+0x40] ;  /* 0x00004000070c7984 */ /* 0x000e260000000c00 */
[----:B-1----:R-:W-:Y:S01]  /*1bf0*/  DFMA R20, R18, R22, R20 ;  /* 0x000000161214722b */ /* 0x002fe20000000014 */
[----:B------:R-:W1:Y:S07]  /*1c00*/  LDS.64 R18, [R0+0x480] ;  /* 0x0004800000127984 */ /* 0x000e6e0000000a00 */
[----:B--2---:R-:W-:Y:S01]  /*1c10*/  DFMA R8, R8, R2, R20 ;  /* 0x000000020808722b */ /* 0x004fe20000000014 */
[----:B------:R-:W-:Y:S04]  /*1c20*/  LDS.64 R2, [R0+0x500] ;  /* 0x0005000000027984 */ /* 0x000fe80000000a00 */
[----:B------:R-:W2:Y:S03]  /*1c30*/  LDS.128 R20, [R7+0x50] ;  /* 0x0000500007147984 */ /* 0x000ea60000000c00 */
[----:B------:R-:W-:Y:S01]  /*1c40*/  DFMA R8, R4, R10, R8 ;  /* 0x0000000a0408722b */ /* 0x000fe20000000008 */
[----:B------:R-:W3:Y:S07]  /*1c50*/  LDS.64 R4, [R0+0x580] ;  /* 0x0005800000047984 */ /* 0x000eee0000000a00 */
[----:B0-----:R-:W-:-:S02]  /*1c60*/  DFMA R12, R12, R24, R8 ;  /* 0x000000180c0c722b */ /* 0x001fc40000000008 */
[----:B------:R-:W0:Y:S04]  /*1c70*/  LDS.128 R8, [R7+0x60] ;  /* 0x0000600007087984 */ /* 0x000e280000000c00 */
[----:B------:R-:W4:Y:S02]  /*1c80*/  LDS.64 R24, [R0+0x680] ;  /* 0x0006800000187984 */ /* 0x000f240000000a00 */
[----:B-1----:R-:W-:Y:S02]  /*1c90*/  DFMA R28, R18, R14, R12 ;  /* 0x0000000e121c722b */ /* 0x002fe4000000000c */
[----:B------:R-:W-:Y:S04]  /*1ca0*/  LDS.64 R18, [R0+0x700] ;  /* 0x0007000000127984 */ /* 0x000fe80000000a00 */
[----:B------:R-:W1:Y:S02]  /*1cb0*/  LDS.128 R12, [R7+0x70] ;  /* 0x00007000070c7984 */ /* 0x000e640000000c00 */
[----:B--2---:R-:W-:-:S02]  /*1cc0*/  DFMA R20, R20, R2, R28 ;  /* 0x000000021414722b */ /* 0x004fc4000000001c */
[----:B------:R-:W2:Y:S06]  /*1cd0*/  LDS.64 R2, [R0+0x780] ;  /* 0x0007800000027984 */ /* 0x000eac0000000a00 */
[----:B---3--:R-:W-:-:S08]  /*1ce0*/  DFMA R4, R4, R22, R20 ;  /* 0x000000160404722b */ /* 0x008fd00000000014 */
[----:B0-----:R-:W-:-:S08]  /*1cf0*/  DFMA R4, R8, R26, R4 ;  /* 0x0000001a0804722b */ /* 0x001fd00000000004 */
[----:B----4-:R-:W-:-:S08]  /*1d00*/  DFMA R4, R24, R10, R4 ;  /* 0x0000000a1804722b */ /* 0x010fd00000000004 */
[----:B-1----:R-:W-:-:S08]  /*1d10*/  DFMA R4, R12, R18, R4 ;  /* 0x000000120c04722b */ /* 0x002fd00000000004 */
[----:B--2---:R-:W-:Y:S01]  /*1d20*/  DFMA R24, R2, R14, R4 ;  /* 0x0000000e0218722b */ /* 0x004fe20000000004 */
[----:B------:R-:W-:Y:S10]  /*1d30*/  BAR.SYNC.DEFER_BLOCKING 0x0 ;  /* 0x0000000000007b1d */ /* 0x000ff40000010000 */
.L_x_0:
[----:B------:R-:W0:Y:S01]  /*1d40*/  S2R R3, SR_TID.Y ;  /* 0x0000000000037919 */ /* 0x000e220000002200 */
[----:B------:R-:W1:Y:S01]  /*1d50*/  LDC R2, c[0x0][0x3b8] ;  /* 0x0000ee00ff027b82 */ /* 0x000e620000000800 */
[----:B------:R-:W2:Y:S01]  /*1d60*/  LDCU.64 UR6, c[0x0][0x3c0] ;  /* 0x00007800ff0677ac */ /* 0x000ea20008000a00 */
[----:B------:R-:W0:Y:S01]  /*1d70*/  S2R R0, SR_TID.X ;  /* 0x0000000000007919 */ /* 0x000e220000002100 */
[----:B-1----:R-:W-:Y:S02]  /*1d80*/  IMAD R17, R2, UR4, R17 ;  /* 0x0000000402117c24 */ /* 0x002fe4000f8e0211 */
[----:B0-----:R-:W-:-:S05]  /*1d90*/  IMAD R0, R3, R2, R0 ;  /* 0x0000000203007224 */ /* 0x001fca00078e0200 */
[----:B------:R-:W-:Y:S02]  /*1da0*/  SHF.R.S32.HI R2, RZ, 0x1f, R0 ;  /* 0x0000001fff027819 */ /* 0x000fe40000011400 */
[----:B------:R-:W-:-:S04]  /*1db0*/  IADD3 R0, P0, PT, R17, R0, RZ ;  /* 0x0000000011007210 */ /* 0x000fc80007f1e0ff */
[----:B------:R-:W-:Y:S02]  /*1dc0*/  LEA.HI.X.SX32 R17, R17, R2, 0x1, P0 ;  /* 0x0000000211117211 */ /* 0x000fe400000f0eff */
[----:B--2---:R-:W-:-:S04]  /*1dd0*/  LEA R2, P0, R0, UR6, 0x3 ;  /* 0x0000000600027c11 */ /* 0x004fc8000f8018ff */
[----:B------:R-:W-:-:S05]  /*1de0*/  LEA.HI.X R3, R0, UR7, R17, 0x3, P0 ;  /* 0x0000000700037c11 */ /* 0x000fca00080f1c11 */
[----:B------:R-:W-:Y:S01]  /*1df0*/  STG.E.64 desc[UR12][R2.64], R24 ;  /* 0x0000001802007986 */ /* 0x000fe2000c101b0c */
[----:B------:R-:W-:Y:S05]  /*1e00*/  EXIT ;  /* 0x000000000000794d */ /* 0x000fea0003800000 */
.L_x_4:
[----:B------:R-:W-:-:S00]  /*1e10*/  BRA `(.L_x_4) ;  /* 0xfffffffc00fc7947 */ /* 0x000fc0000383ffff */
[----:B------:R-:W-:-:S00]  /*1e20*/  NOP ;  /* 0x0000000000007918 */ /* 0x000fc00000000000 */
        /* <DEDUP_REMOVED lines=13> */
.L_x_50:


//--------------------- .text._Z15matmult_kernel4iiiPdS_S_i --------------------------
	.section	.text._Z15matmult_kernel4iiiPdS_S_i,"ax",@progbits
	.align	128
        .global         _Z15matmult_kernel4iiiPdS_S_i
        .type           _Z15matmult_kernel4iiiPdS_S_i,@function
        .size           _Z15matmult_kernel4iiiPdS_S_i,(.L_x_51 - _Z15matmult_kernel4iiiPdS_S_i)
        .other          _Z15matmult_kernel4iiiPdS_S_i,@"STO_CUDA_ENTRY STV_DEFAULT"
_Z15matmult_kernel4iiiPdS_S_i:
.text._Z15matmult_kernel4iiiPdS_S_i:
[----:B------:R-:W-:Y:S01]  /*0000*/  LDC R1, c[0x0][0x37c] ;  /* 0x0000df00ff017b82 */ /* 0x000fe20000000800 */
[----:B------:R-:W0:Y:S07]  /*0010*/  S2R R5, SR_TID.Y ;  /* 0x0000000000057919 */ /* 0x000e2e0000002200 */
[----:B------:R-:W1:Y:S01]  /*0020*/  LDC R3, c[0x0][0x360] ;  /* 0x0000d800ff037b82 */ /* 0x000e620000000800 */
[----:B------:R-:W2:Y:S01]  /*0030*/  LDCU.64 UR8, c[0x0][0x380] ;  /* 0x00007000ff0877ac */ /* 0x000ea20008000a00 */
[----:B------:R-:W1:Y:S06]  /*0040*/  S2R R2, SR_TID.X ;  /* 0x0000000000027919 */ /* 0x000e6c0000002100 */
[----:B------:R-:W0:Y:S08]  /*0050*/  S2UR UR5, SR_CTAID.Y ;  /* 0x00000000000579c3 */ /* 0x000e300000002600 */
[----:B------:R-:W0:Y:S08]  /*0060*/  LDC R0, c[0x0][0x364] ;  /* 0x0000d900ff007b82 */ /* 0x000e300000000800 */
[----:B------:R-:W3:Y:S08]  /*0070*/  LDC R7, c[0x0][0x3a8] ;  /* 0x0000ea00ff077b82 */ /* 0x000ef00000000800 */
[----:B------:R-:W1:Y:S01]  /*0080*/  S2UR UR4, SR_CTAID.X ;  /* 0x00000000000479c3 */ /* 0x000e620000002500 */
[----:B0-----:R-:W-:-:S04]  /*0090*/  IMAD R0, R0, UR5, R5 ;  /* 0x0000000500007c24 */ /* 0x001fc8000f8e0205 */
[----:B---3--:R-:W-:-:S05]  /*00a0*/  IMAD R0, R0, R7, RZ ;  /* 0x0000000700007224 */ /* 0x008fca00078e02ff */
[----:B--2---:R-:W-:Y:S01]  /*00b0*/  ISETP.GE.AND P0, PT, R0, UR9, PT ;  /* 0x0000000900007c0c */ /* 0x004fe2000bf06270 */
[----:B-1----:R-:W-:-:S05]  /*00c0*/  IMAD R3, R3, UR4, R2 ;  /* 0x0000000403037c24 */ /* 0x002fca000f8e0202 */
[----:B------:R-:W-:-:S13]  /*00d0*/  ISETP.GE.OR P0, PT, R3, UR8, P0 ;  /* 0x0000000803007c0c */ /* 0x000fda0008706670 */
[----:B------:R-:W-:Y:S05]  /*00e0*/  @P0 EXIT ;  /* 0x000000000000094d */ /* 0x000fea0003800000 */
[----:B------:R-:W-:Y:S01]  /*00f0*/  LOP3.LUT R2, RZ, R0, RZ, 0x33, !PT ;  /* 0x00000000ff027212 */ /* 0x000fe200078e33ff */
[----:B------:R-:W0:Y:S01]  /*0100*/  LDCU.64 UR6, c[0x0][0x358] ;  /* 0x00006b00ff0677ac */ /* 0x000e220008000a00 */
[----:B------:R-:W-:Y:S03]  /*0110*/  BSSY.RECONVERGENT B0, `(.L_x_5) ;  /* 0x0000038000007945 */ /* 0x000fe60003800200 */
[----:B------:R-:W-:-:S05]  /*0120*/  VIADD R2, R2, UR9 ;  /* 0x0000000902027c36 */ /* 0x000fca0008000000 */
[----:B------:R-:W-:-:S13]  /*0130*/  ISETP.GE.AND P0, PT, R2, R7, PT ;  /* 0x000000070200720c */ /* 0x000fda0003f06270 */
[----:B------:R-:W-:-:S05]  /*0140*/  @P0 VIADD R2, R7, 0xffffffff ;  /* 0xffffffff07020836 */ /* 0x000fca0000000000 */
[----:B------:R-:W-:-:S13]  /*0150*/  ISETP.GE.AND P0, PT, R2, RZ, PT ;  /* 0x000000ff0200720c */ /* 0x000fda0003f06270 */
[----:B0-----:R-:W-:Y:S05]  /*0160*/  @!P0 BRA `(.L_x_6) ;  /* 0x0000000000c88947 */ /* 0x001fea0003800000 */
[C---:B------:R-:W-:Y:S01]  /*0170*/  ISETP.GE.U32.AND P1, PT, R2.reuse, 0x7, PT ;  /* 0x000000070200780c */ /* 0x040fe20003f26070 */
[----:B------:R-:W-:Y:S01]  /*0180*/  BSSY.RECONVERGENT B1, `(.L_x_7) ;  /* 0x0000017000017945 */ /* 0x000fe20003800200 */
[----:B------:R-:W-:Y:S01]  /*0190*/  IADD3 R8, PT, PT, R2, 0x1, RZ ;  /* 0x0000000102087810 */ /* 0x000fe20007ffe0ff */
[----:B------:R-:W-:Y:S02]  /*01a0*/  IMAD R10, R3, UR9, R0 ;  /* 0x00000009030a7c24 */ /* 0x000fe4000f8e0200 */
[----:B------:R-:W-:Y:S01]  /*01b0*/  IMAD.MOV.U32 R11, RZ, RZ, RZ ;  /* 0x000000ffff0b7224 */ /* 0x000fe200078e00ff */
[----:B------:R-:W-:-:S04]  /*01c0*/  LOP3.LUT R12, R8, 0x7, RZ, 0xc0, !PT ;  /* 0x00000007080c7812 */ /* 0x000fc800078ec0ff */
[----:B------:R-:W-:-:S03]  /*01d0*/  ISETP.NE.AND P0, PT, R12, RZ, PT ;  /* 0x000000ff0c00720c */ /* 0x000fc60003f05270 */
[----:B------:R-:W-:Y:S10]  /*01e0*/  @!P1 BRA `(.L_x_8) ;  /* 0x0000000000409947 */ /* 0x000ff40003800000 */
[----:B------:R-:W0:Y:S01]  /*01f0*/  LDC.64 R6, c[0x0][0x3a0] ;  /* 0x0000e800ff067b82 */ /* 0x000e220000000a00 */
[----:B------:R-:W-:Y:S01]  /*0200*/  LOP3.LUT R11, R8, 0xfffffff8, RZ, 0xc0, !PT ;  /* 0xfffffff8080b7812 */ /* 0x000fe200078ec0ff */
[----:B------:R-:W-:-:S07]  /*0210*/  IMAD.MOV.U32 R9, RZ, RZ, RZ ;  /* 0x000000ffff097224 */ /* 0x000fce00078e00ff */
.L_x_9:
[----:B-1----:R-:W-:Y:S01]  /*0220*/  IADD3 R5, PT, PT, R10, R9, RZ ;  /* 0x000000090a057210 */ /* 0x002fe20007ffe0ff */
[----:B------:R-:W-:-:S04]  /*0230*/  VIADD R9, R9, 0x8 ;  /* 0x0000000809097836 */ /* 0x000fc80000000000 */
[----:B0-----:R-:W-:Y:S01]  /*0240*/  IMAD.WIDE R4, R5, 0x8, R6 ;  /* 0x0000000805047825 */ /* 0x001fe200078e0206 */
[----:B------:R-:W-:-:S04]  /*0250*/  ISETP.NE.AND P1, PT, R9, R11, PT ;  /* 0x0000000b0900720c */ /* 0x000fc80003f25270 */
[----:B------:R1:W-:Y:S04]  /*0260*/  STG.E.64 desc[UR6][R4.64], RZ ;  /* 0x000000ff04007986 */ /* 0x0003e8000c101b06 */
[----:B------:R1:W-:Y:S04]  /*0270*/  STG.E.64 desc[UR6][R4.64+0x8], RZ ;  /* 0x000008ff04007986 */ /* 0x0003e8000c101b06 */
[----:B------:R1:W-:Y:S04]  /*0280*/  STG.E.64 desc[UR6][R4.64+0x10], RZ ;  /* 0x000010ff04007986 */ /* 0x0003e8000c101b06 */
[----:B------:R1:W-:Y:S04]  /*0290*/  STG.E.64 desc[UR6][R4.64+0x18], RZ ;  /* 0x000018ff04007986 */ /* 0x0003e8000c101b06 */
[----:B------:R1:W-:Y:S04]  /*02a0*/  STG.E.64 desc[UR6][R4.64+0x20], RZ ;  /* 0x000020ff04007986 */ /* 0x0003e8000c101b06 */
[----:B------:R1:W-:Y:S04]  /*02b0*/  STG.E.64 desc[UR6][R4.64+0x28], RZ ;  /* 0x000028ff04007986 */ /* 0x0003e8000c101b06 */
[----:B------:R1:W-:Y:S04]  /*02c0*/  STG.E.64 desc[UR6][R4.64+0x30], RZ ;  /* 0x000030ff04007986 */ /* 0x0003e8000c101b06 */
[----:B------:R1:W-:Y:S01]  /*02d0*/  STG.E.64 desc[UR6][R4.64+0x38], RZ ;  /* 0x000038ff04007986 */ /* 0x0003e2000c101b06 */
[----:B------:R-:W-:Y:S05]  /*02e0*/  @P1 BRA `(.L_x_9) ;  /* 0xfffffffc00cc1947 */ /* 0x000fea000383ffff */
.L_x_8:
[----:B------:R-:W-:Y:S05]  /*02f0*/  BSYNC.RECONVERGENT B1 ;  /* 0x0000000000017941 */ /* 0x000fea0003800200 */
.L_x_7:
[----:B------:R-:W-:Y:S05]  /*0300*/  @!P0 BRA `(.L_x_6) ;  /* 0x0000000000608947 */ /* 0x000fea0003800000 */
[----:B------:R-:W-:Y:S02]  /*0310*/  ISETP.GE.U32.AND P0, PT, R12, 0x4, PT ;  /* 0x000000040c00780c */ /* 0x000fe40003f06070 */
[----:B------:R-:W-:-:S11]  /*0320*/  LOP3.LUT P1, R8, R8, 0x3, RZ, 0xc0, !PT ;  /* 0x0000000308087812 */ /* 0x000fd6000782c0ff */
[----:B-1----:R-:W0:Y:S01]  /*0330*/  @P0 LDC.64 R4, c[0x0][0x3a0] ;  /* 0x0000e800ff040b82 */ /* 0x002e220000000a00 */
[----:B------:R-:W-:Y:S01]  /*0340*/  @P0 IMAD.IADD R7, R10, 0x1, R11 ;  /* 0x000000010a070824 */ /* 0x000fe200078e020b */
[----:B------:R-:W-:-:S03]  /*0350*/  @P0 IADD3 R11, PT, PT, R11, 0x4, RZ ;  /* 0x000000040b0b0810 */ /* 0x000fc60007ffe0ff */
[----:B0-----:R-:W-:-:S05]  /*0360*/  @P0 IMAD.WIDE R4, R7, 0x8, R4 ;  /* 0x0000000807040825 */ /* 0x001fca00078e0204 */
[----:B------:R0:W-:Y:S04]  /*0370*/  @P0 STG.E.64 desc[UR6][R4.64], RZ ;  /* 0x000000ff04000986 */ /* 0x0001e8000c101b06 */
[----:B------:R0:W-:Y:S04]  /*0380*/  @P0 STG.E.64 desc[UR6][R4.64+0x8], RZ ;  /* 0x000008ff04000986 */ /* 0x0001e8000c101b06 */
[----:B------:R0:W-:Y:S04]  /*0390*/  @P0 STG.E.64 desc[UR6][R4.64+0x10], RZ ;  /* 0x000010ff04000986 */ /* 0x0001e8000c101b06 */
[----:B------:R0:W-:Y:S01]  /*03a0*/  @P0 STG.E.64 desc[UR6][R4.64+0x18], RZ ;  /* 0x000018ff04000986 */ /* 0x0001e2000c101b06 */
[----:B------:R-:W-:Y:S05]  /*03b0*/  @!P1 BRA `(.L_x_6) ;  /* 0x0000000000349947 */ /* 0x000fea0003800000 */
[----:B0-----:R-:W-:Y:S02]  /*03c0*/  LOP3.LUT R4, R2, 0x1, RZ, 0xc0, !PT ;  /* 0x0000000102047812 */ /* 0x001fe400078ec0ff */
[----:B------:R-:W-:Y:S02]  /*03d0*/  ISETP.NE.AND P0, PT, R8, 0x1, PT ;  /* 0x000000010800780c */ /* 0x000fe40003f05270 */
[----:B------:R-:W-:-:S11]  /*03e0*/  ISETP.NE.U32.AND P1, PT, R4, 0x1, PT ;  /* 0x000000010400780c */ /* 0x000fd60003f25070 */
[----:B------:R-:W0:Y:S01]  /*03f0*/  @P0 LDC.64 R4, c[0x0][0x3a0] ;  /* 0x0000e800ff040b82 */ /* 0x000e220000000a00 */
[----:B------:R-:W-:Y:S02]  /*0400*/  @P0 IMAD.IADD R7, R10, 0x1, R11 ;  /* 0x000000010a070824 */ /* 0x000fe400078e020b */
[----:B------:R-:W-:-:S05]  /*0410*/  @P0 VIADD R11, R11, 0x2 ;  /* 0x000000020b0b0836 */ /* 0x000fca0000000000 */
[----:B------:R-:W1:Y:S01]  /*0420*/  @P1 LDC.64 R8, c[0x0][0x3a0] ;  /* 0x0000e800ff081b82 */ /* 0x000e620000000a00 */
[----:B------:R-:W-:Y:S01]  /*0430*/  @P1 IADD3 R11, PT, PT, R10, R11, RZ ;  /* 0x0000000b0a0b1210 */ /* 0x000fe20007ffe0ff */
[----:B0-----:R-:W-:-:S05]  /*0440*/  @P0 IMAD.WIDE R6, R7, 0x8, R4 ;  /* 0x0000000807060825 */ /* 0x001fca00078e0204 */
[----:B------:R2:W-:Y:S01]  /*0450*/  @P0 STG.E.64 desc[UR6][R6.64], RZ ;  /* 0x000000ff06000986 */ /* 0x0005e2000c101b06 */
[----:B-1----:R-:W-:-:S03]  /*0460*/  @P1 IMAD.WIDE R4, R11, 0x8, R8 ;  /* 0x000000080b041825 */ /* 0x002fc600078e0208 */
[----:B------:R2:W-:Y:S04]  /*0470*/  @P0 STG.E.64 desc[UR6][R6.64+0x8], RZ ;  /* 0x000008ff06000986 */ /* 0x0005e8000c101b06 */
[----:B------:R2:W-:Y:S02]  /*0480*/  @P1 STG.E.64 desc[UR6][R4.64], RZ ;  /* 0x000000ff04001986 */ /* 0x0005e4000c101b06 */
.L_x_6:
[----:B------:R-:W-:Y:S05]  /*0490*/  BSYNC.RECONVERGENT B0 ;  /* 0x0000000000007941 */ /* 0x000fea0003800200 */
.L_x_5:
[----:B012---:R-:W0:Y:S01]  /*04a0*/  LDC R4, c[0x0][0x388] ;  /* 0x0000e200ff047b82 */ /* 0x007e220000000800 */
[----:B------:R-:W-:-:S07]  /*04b0*/  IMAD R5, R3, UR9, R0 ;  /* 0x0000000903057c24 */ /* 0x000fce000f8e0200 */
[----:B------:R-:W1:Y:S01]  /*04c0*/  LDC.64 R10, c[0x0][0x3a0] ;  /* 0x0000e800ff0a7b82 */ /* 0x000e620000000a00 */
[----:B0-----:R-:W-:Y:S01]  /*04d0*/  ISETP.GE.AND P0, PT, R4, 0x1, PT ;  /* 0x000000010400780c */ /* 0x001fe20003f06270 */
[----:B-1----:R-:W-:-:S05]  /*04e0*/  IMAD.WIDE R10, R5, 0x8, R10 ;  /* 0x00000008050a7825 */ /* 0x002fca00078e020a */
[----:B------:R0:W-:Y:S07]  /*04f0*/  STG.E.64 desc[UR6][R10.64+0x8], RZ ;  /* 0x000008ff0a007986 */ /* 0x0001ee000c101b06 */
[----:B------:R-:W-:Y:S05]  /*0500*/  @!P0 EXIT ;  /* 0x000000000000894d */ /* 0x000fea0003800000 */
[----:B------:R-:W-:Y:S01]  /*0510*/  IADD3 R4, P0, PT, R10, 0x10, RZ ;  /* 0x000000100a047810 */ /* 0x000fe20007f1e0ff */
[----:B------:R-:W-:Y:S01]  /*0520*/  VIADD R5, R2, 0x1 ;  /* 0x0000000102057836 */ /* 0x000fe20000000000 */
[----:B------:R-:W-:-:S03]  /*0530*/  UMOV UR4, URZ ;  /* 0x000000ff00047c82 */ /* 0x000fc60008000000 */
[----:B------:R-:W-:Y:S01]  /*0540*/  IMAD.X R6, RZ, RZ, R11, P0 ;  /* 0x000000ffff067224 */ /* 0x000fe200000e060b */
[----:B------:R-:W-:-:S07]  /*0550*/  LOP3.LUT R5, R5, 0x3, RZ, 0xc0, !PT ;  /* 0x0000000305057812 */ /* 0x000fce00078ec0ff */
.L_x_15:
[----:B------:R-:W-:Y:S01]  /*0560*/  ISETP.GE.AND P0, PT, R2, RZ, PT ;  /* 0x000000ff0200720c */ /* 0x000fe20003f06270 */
[----:B------:R-:W-:-:S12]  /*0570*/  BSSY.RECONVERGENT B0, `(.L_x_10) ;  /* 0x000004c000007945 */ /* 0x000fd80003800200 */
[----:B-1234-:R-:W-:Y:S05]  /*0580*/  @!P0 BRA `(.L_x_11) ;  /* 0x0000000400288947 */ /* 0x01efea0003800000 */
[----:B------:R-:W1:Y:S01]  /*0590*/  LDC R12, c[0x0][0x388] ;  /* 0x0000e200ff0c7b82 */ /* 0x000e620000000800 */
[----:B------:R-:W-:Y:S01]  /*05a0*/  ISETP.GE.U32.AND P0, PT, R2, 0x3, PT ;  /* 0x000000030200780c */ /* 0x000fe20003f06070 */
[----:B------:R-:W-:Y:S01]  /*05b0*/  BSSY.RECONVERGENT B1, `(.L_x_12) ;  /* 0x000002e000017945 */ /* 0x000fe20003800200 */
[----:B------:R-:W-:-:S05]  /*05c0*/  HFMA2 R22, -RZ, RZ, 0, 0 ;  /* 0x00000000ff167431 */ /* 0x000fca00000001ff */
[----:B------:R-:W2:Y:S08]  /*05d0*/  LDC.64 R8, c[0x0][0x390] ;  /* 0x0000e400ff087b82 */ /* 0x000eb00000000a00 */
[----:B------:R-:W3:Y:S01]  /*05e0*/  LDC R13, c[0x0][0x384] ;  /* 0x0000e100ff0d7b82 */ /* 0x000ee20000000800 */
[----:B-1----:R-:W-:-:S04]  /*05f0*/  IMAD R7, R3, R12, UR4 ;  /* 0x0000000403077e24 */ /* 0x002fc8000f8e020c */
[----:B--2---:R-:W-:-:S04]  /*0600*/  IMAD.WIDE R8, R7, 0x8, R8 ;  /* 0x0000000807087825 */ /* 0x004fc800078e0208 */
[----:B---3--:R-:W-:Y:S01]  /*0610*/  IMAD R7, R13, UR4, R0 ;  /* 0x000000040d077c24 */ /* 0x008fe2000f8e0200 */
[----:B------:R-:W-:Y:S06]  /*0620*/  @!P0 BRA `(.L_x_13) ;  /* 0x0000000000988947 */ /* 0x000fec0003800000 */
[----:B------:R-:W-:Y:S01]  /*0630*/  VIADD R22, R2, 0x1 ;  /* 0x0000000102167836 */ /* 0x000fe20000000000 */
[----:B------:R-:W-:Y:S01]  /*0640*/  BSSY.RECONVERGENT B2, `(.L_x_13) ;  /* 0x0000024000027945 */ /* 0x000fe20003800200 */
[----:B------:R-:W-:Y:S01]  /*0650*/  IMAD.MOV.U32 R18, RZ, RZ, R4 ;  /* 0x000000ffff127224 */ /* 0x000fe200078e0004 */
[----:B------:R-:W-:Y:S01]  /*0660*/  MOV R19, R6 ;  /* 0x0000000600137202 */ /* 0x000fe20000000f00 */
[----:B------:R-:W-:Y:S01]  /*0670*/  IMAD.MOV.U32 R23, RZ, RZ, R7 ;  /* 0x000000ffff177224 */ /* 0x000fe200078e0007 */
[----:B------:R-:W-:-:S05]  /*0680*/  LOP3.LUT R22, R22, 0xfffffffc, RZ, 0xc0, !PT ;  /* 0xfffffffc16167812 */ /* 0x000fca00078ec0ff */
[----:B------:R-:W-:-:S07]  /*0690*/  IMAD.MOV R24, RZ, RZ, -R22 ;  /* 0x000000ffff187224 */ /* 0x000fce00078e0a16 */
.L_x_14:
[----:B------:R-:W1:Y:S01]  /*06a0*/  LDC.64 R12, c[0x0][0x398] ;  /* 0x0000e600ff0c7b82 */ /* 0x000e620000000a00 */
[----:B--2---:R-:W-:Y:S01]  /*06b0*/  MOV R14, R18 ;  /* 0x00000012000e7202 */ /* 0x004fe20000000f00 */
[----:B------:R-:W-:Y:S01]  /*06c0*/  IMAD.MOV.U32 R15, RZ, RZ, R19 ;  /* 0x000000ffff0f7224 */ /* 0x000fe200078e0013 */
[----:B------:R-:W2:Y:S04]  /*06d0*/  LDG.E.64 R20, desc[UR6][R8.64] ;  /* 0x0000000608147981 */ /* 0x000ea8000c1e1b00 */
[----:B------:R-:W2:Y:S01]  /*06e0*/  LDG.E.64 R16, desc[UR6][R14.64+-0x10] ;  /* 0xfffff0060e107981 */ /* 0x000ea2000c1e1b00 */
[----:B-1----:R-:W-:-:S05]  /*06f0*/  IMAD.WIDE R12, R23, 0x8, R12 ;  /* 0x00000008170c7825 */ /* 0x002fca00078e020c */
[----:B------:R-:W2:Y:S02]  /*0700*/  LDG.E.64 R18, desc[UR6][R12.64] ;  /* 0x000000060c127981 */ /* 0x000ea4000c1e1b00 */
[----:B--2---:R-:W-:Y:S02]  /*0710*/  DFMA R26, R20, R18, R16 ;  /* 0x00000012141a722b */ /* 0x004fe40000000010 */
[----:B------:R-:W2:Y:S05]  /*0720*/  LDG.E.64 R16, desc[UR6][R14.64+-0x8] ;  /* 0xfffff8060e107981 */ /* 0x000eaa000c1e1b00 */
[----:B------:R1:W-:Y:S04]  /*0730*/  STG.E.64 desc[UR6][R14.64+-0x10], R26 ;  /* 0xfffff01a0e007986 */ /* 0x0003e8000c101b06 */
[----:B------:R-:W2:Y:S04]  /*0740*/  LDG.E.64 R20, desc[UR6][R8.64] ;  /* 0x0000000608147981 */ /* 0x000ea8000c1e1b00 */
[----:B------:R-:W2:Y:S02]  /*0750*/  LDG.E.64 R18, desc[UR6][R12.64+0x8] ;  /* 0x000008060c127981 */ /* 0x000ea4000c1e1b00 */
[----:B--2---:R-:W-:-:S02]  /*0760*/  DFMA R28, R20, R18, R16 ;  /* 0x00000012141c722b */ /* 0x004fc40000000010 */
[----:B------:R-:W1:Y:S05]  /*0770*/  LDG.E.64 R16, desc[UR6][R14.64] ;  /* 0x000000060e107981 */ /* 0x000e6a000c1e1b00 */
[----:B------:R2:W-:Y:S04]  /*0780*/  STG.E.64 desc[UR6][R14.64+-0x8], R28 ;  /* 0xfffff81c0e007986 */ /* 0x0005e8000c101b06 */
[----:B------:R-:W1:Y:S04]  /*0790*/  LDG.E.64 R18, desc[UR6][R8.64] ;  /* 0x0000000608127981 */ /* 0x000e68000c1e1b00 */
[----:B------:R-:W1:Y:S02]  /*07a0*/  LDG.E.64 R20, desc[UR6][R12.64+0x10] ;  /* 0x000010060c147981 */ /* 0x000e64000c1e1b00 */
[----:B-1----:R-:W-:-:S02]  /*07b0*/  DFMA R26, R18, R20, R16 ;  /* 0x00000014121a722b */ /* 0x002fc40000000010 */
[----:B------:R-:W3:Y:S05]  /*07c0*/  LDG.E.64 R16, desc[UR6][R14.64+0x8] ;  /* 0x000008060e107981 */ /* 0x000eea000c1e1b00 */
[----:B------:R2:W-:Y:S04]  /*07d0*/  STG.E.64 desc[UR6][R14.64], R26 ;  /* 0x0000001a0e007986 */ /* 0x0005e8000c101b06 */
[----:B------:R-:W3:Y:S04]  /*07e0*/  LDG.E.64 R18, desc[UR6][R12.64+0x18] ;  /* 0x000018060c127981 */ /* 0x000ee8000c1e1b00 */
[----:B------:R-:W3:Y:S01]  /*07f0*/  LDG.E.64 R20, desc[UR6][R8.64] ;  /* 0x0000000608147981 */ /* 0x000ee2000c1e1b00 */
[----:B------:R-:W-:-:S05]  /*0800*/  VIADD R24, R24, 0x4 ;  /* 0x0000000418187836 */ /* 0x000fca0000000000 */
[----:B------:R-:W-:Y:S01]  /*0810*/  ISETP.NE.AND P0, PT, R24, RZ, PT ;  /* 0x000000ff1800720c */ /* 0x000fe20003f05270 */
[----:B------:R-:W-:Y:S01]  /*0820*/  VIADD R23, R23, 0x4 ;  /* 0x0000000417177836 */ /* 0x000fe20000000000 */
[----:B---3--:R-:W-:-:S07]  /*0830*/  DFMA R16, R20, R18, R16 ;  /* 0x000000121410722b */ /* 0x008fce0000000010 */
[----:B------:R2:W-:Y:S01]  /*0840*/  STG.E.64 desc[UR6][R14.64+0x8], R16 ;  /* 0x000008100e007986 */ /* 0x0005e2000c101b06 */
[----:B------:R-:W-:-:S04]  /*0850*/  IADD3 R18, P1, PT, R14, 0x20, RZ ;  /* 0x000000200e127810 */ /* 0x000fc80007f3e0ff */
[----:B------:R-:W-:Y:S01]  /*0860*/  IADD3.X R19, PT, PT, RZ, R15, RZ, P1, !PT ;  /* 0x0000000fff137210 */ /* 0x000fe20000ffe4ff */
[----:B------:R-:W-:Y:S08]  /*0870*/  @P0 BRA `(.L_x_14) ;  /* 0xfffffffc00880947 */ /* 0x000ff0000383ffff */
[----:B------:R-:W-:Y:S05]  /*0880*/  BSYNC.RECONVERGENT B2 ;  /* 0x0000000000027941 */ /* 0x000fea0003800200 */
.L_x_13:
[----:B------:R-:W-:Y:S05]  /*0890*/  BSYNC.RECONVERGENT B1 ;  /* 0x0000000000017941 */ /* 0x000fea0003800200 */
.L_x_12:
[----:B------:R-:W-:-:S13]  /*08a0*/  ISETP.NE.AND P0, PT, R5, RZ, PT ;  /* 0x000000ff0500720c */ /* 0x000fda0003f05270 */
[----:B------:R-:W-:Y:S05]  /*08b0*/  @!P0 BRA `(.L_x_11) ;  /* 0x00000000005c8947 */ /* 0x000fea0003800000 */
[----:B--2---:R-:W1:Y:S01]  /*08c0*/  LDC.64 R14, c[0x0][0x398] ;  /* 0x0000e600ff0e7b82 */ /* 0x004e620000000a00 */
[----:B------:R-:W-:Y:S01]  /*08d0*/  IADD3 R7, PT, PT, R7, R22, RZ ;  /* 0x0000001607077210 */ /* 0x000fe20007ffe0ff */
[----:B------:R-:W-:Y:S01]  /*08e0*/  IMAD.WIDE R12, R22, 0x8, R10 ;  /* 0x00000008160c7825 */ /* 0x000fe200078e020a */
[----:B------:R-:W2:Y:S04]  /*08f0*/  LDG.E.64 R16, desc[UR6][R8.64] ;  /* 0x0000000608107981 */ /* 0x000ea8000c1e1b00 */
[----:B------:R-:W2:Y:S01]  /*0900*/  LDG.E.64 R20, desc[UR6][R12.64] ;  /* 0x000000060c147981 */ /* 0x000ea2000c1e1b00 */
[----:B-1----:R-:W-:-:S05]  /*0910*/  IMAD.WIDE R14, R7, 0x8, R14 ;  /* 0x00000008070e7825 */ /* 0x002fca00078e020e */
[----:B------:R-:W2:Y:S01]  /*0920*/  LDG.E.64 R18, desc[UR6][R14.64] ;  /* 0x000000060e127981 */ /* 0x000ea2000c1e1b00 */
[----:B------:R-:W-:Y:S01]  /*0930*/  ISETP.NE.AND P0, PT, R5, 0x1, PT ;  /* 0x000000010500780c */ /* 0x000fe20003f05270 */
[----:B--2---:R-:W-:-:S07]  /*0940*/  DFMA R16, R16, R18, R20 ;  /* 0x000000121010722b */ /* 0x004fce0000000014 */
[----:B------:R1:W-:Y:S05]  /*0950*/  STG.E.64 desc[UR6][R12.64], R16 ;  /* 0x000000100c007986 */ /* 0x0003ea000c101b06 */
[----:B------:R-:W-:Y:S05]  /*0960*/  @!P0 BRA `(.L_x_11) ;  /* 0x0000000000308947 */ /* 0x000fea0003800000 */
[----:B-1----:R-:W2:Y:S04]  /*0970*/  LDG.E.64 R16, desc[UR6][R8.64] ;  /* 0x0000000608107981 */ /* 0x002ea8000c1e1b00 */
[----:B------:R-:W2:Y:S04]  /*0980*/  LDG.E.64 R18, desc[UR6][R14.64+0x8] ;  /* 0x000008060e127981 */ /* 0x000ea8000c1e1b00 */
[----:B------:R-:W2:Y:S01]  /*0990*/  LDG.E.64 R20, desc[UR6][R12.64+0x8] ;  /* 0x000008060c147981 */ /* 0x000ea2000c1e1b00 */
[----:B------:R-:W-:Y:S01]  /*09a0*/  ISETP.NE.AND P0, PT, R5, 0x2, PT ;  /* 0x000000020500780c */ /* 0x000fe20003f05270 */
[----:B--2---:R-:W-:-:S07]  /*09b0*/  DFMA R16, R16, R18, R20 ;  /* 0x000000121010722b */ /* 0x004fce0000000014 */
[----:B------:R3:W-:Y:S05]  /*09c0*/  STG.E.64 desc[UR6][R12.64+0x8], R16 ;  /* 0x000008100c007986 */ /* 0x0007ea000c101b06 */
[----:B------:R-:W-:Y:S05]  /*09d0*/  @!P0 BRA `(.L_x_11) ;  /* 0x0000000000148947 */ /* 0x000fea0003800000 */
[----:B------:R-:W2:Y:S04]  /*09e0*/  LDG.E.64 R8, desc[UR6][R8.64] ;  /* 0x0000000608087981 */ /* 0x000ea8000c1e1b00 */
[----:B------:R-:W2:Y:S04]  /*09f0*/  LDG.E.64 R14, desc[UR6][R14.64+0x10] ;  /* 0x000010060e0e7981 */ /* 0x000ea8000c1e1b00 */
[----:B---3--:R-:W2:Y:S02]  /*0a00*/  LDG.E.64 R16, desc[UR6][R12.64+0x10] ;  /* 0x000010060c107981 */ /* 0x008ea4000c1e1b00 */
[----:B--2---:R-:W-:-:S07]  /*0a10*/  DFMA R16, R8, R14, R16 ;  /* 0x0000000e0810722b */ /* 0x004fce0000000010 */
[----:B------:R4:W-:Y:S04]  /*0a20*/  STG.E.64 desc[UR6][R12.64+0x10], R16 ;  /* 0x000010100c007986 */ /* 0x0009e8000c101b06 */
.L_x_11:
[----:B------:R-:W-:Y:S05]  /*0a30*/  BSYNC.RECONVERGENT B0 ;  /* 0x0000000000007941 */ /* 0x000fea0003800200 */
.L_x_10:
[----:B------:R-:W5:Y:S01]  /*0a40*/  LDCU UR5, c[0x0][0x388] ;  /* 0x00007100ff0577ac */ /* 0x000f620008000800 */
[----:B------:R-:W-:-:S04]  /*0a50*/  UIADD3 UR4, UPT, UPT, UR4, 0x1, URZ ;  /* 0x0000000104047890 */ /* 0x000fc8000fffe0ff */
[----:B-----5:R-:W-:-:S09]  /*0a60*/  UISETP.NE.AND UP0, UPT, UR4, UR5, UPT ;  /* 0x000000050400728c */ /* 0x020fd2000bf05270 */
[----:B------:R-:W-:Y:S05]  /*0a70*/  BRA.U UP0, `(.L_x_15) ;  /* 0xfffffff900b87547 */ /* 0x000fea000b83ffff */
[----:B------:R-:W-:Y:S05]  /*0a80*/  EXIT ;  /* 0x000000000000794d */ /* 0x000fea0003800000 */
.L_x_16:
        /* <DEDUP_REMOVED lines=15> */
.L_x_51:


//--------------------- .text._Z15matmult_kernel3iiiPdS_S_ --------------------------
	.section	.text._Z15matmult_kernel3iiiPdS_S_,"ax",@progbits
	.align	128
        .global         _Z15matmult_kernel3iiiPdS_S_
        .type           _Z15matmult_kernel3iiiPdS_S_,@function
        .size           _Z15matmult_kernel3iiiPdS_S_,(.L_x_52 - _Z15matmult_kernel3iiiPdS_S_)
        .other          _Z15matmult_kernel3iiiPdS_S_,@"STO_CUDA_ENTRY STV_DEFAULT"
_Z15matmult_kernel3iiiPdS_S_:
.text._Z15matmult_kernel3iiiPdS_S_:
[----:B------:R-:W-:Y:S01]  /*0000*/  LDC R1, c[0x0][0x37c] ;  /* 0x0000df00ff017b82 */ /* 0x000fe20000000800 */
[----:B------:R-:W0:Y:S07]  /*0010*/  S2R R5, SR_TID.Y ;  /* 0x0000000000057919 */ /* 0x000e2e0000002200 */
[----:B------:R-:W1:Y:S01]  /*0020*/  LDC R3, c[0x0][0x360] ;  /* 0x0000d800ff037b82 */ /* 0x000e620000000800 */
[----:B------:R-:W2:Y:S01]  /*0030*/  LDCU.64 UR8, c[0x0][0x380] ;  /* 0x00007000ff0877ac */ /* 0x000ea20008000a00 */
[----:B------:R-:W1:Y:S06]  /*0040*/  S2R R2, SR_TID.X ;  /* 0x0000000000027919 */ /* 0x000e6c0000002100 */
[----:B------:R-:W0:Y:S08]  /*0050*/  S2UR UR5, SR_CTAID.Y ;  /* 0x00000000000579c3 */ /* 0x000e300000002600 */
[----:B------:R-:W0:Y:S08]  /*0060*/  LDC R0, c[0x0][0x364] ;  /* 0x0000d900ff007b82 */ /* 0x000e300000000800 */
[----:B------:R-:W1:Y:S01]  /*0070*/  S2UR UR4, SR_CTAID.X ;  /* 0x00000000000479c3 */ /* 0x000e620000002500 */
[----:B0-----:R-:W-:-:S04]  /*0080*/  IMAD R0, R0, UR5, R5 ;  /* 0x0000000500007c24 */ /* 0x001fc8000f8e0205 */
[----:B------:R-:W-:Y:S02]  /*0090*/  IMAD.SHL.U32 R0, R0, 0x2, RZ ;  /* 0x0000000200007824 */ /* 0x000fe400078e00ff */
[----:B-1----:R-:W-:-:S03]  /*00a0*/  IMAD R3, R3, UR4, R2 ;  /* 0x0000000403037c24 */ /* 0x002fc6000f8e0202 */
[----:B--2---:R-:W-:-:S04]  /*00b0*/  ISETP.GE.AND P0, PT, R0, UR9, PT ;  /* 0x0000000900007c0c */ /* 0x004fc8000bf06270 */
[----:B------:R-:W-:-:S13]  /*00c0*/  ISETP.GE.OR P0, PT, R3, UR8, P0 ;  /* 0x0000000803007c0c */ /* 0x000fda0008706670 */
[----:B------:R-:W-:Y:S05]  /*00d0*/  @P0 EXIT ;  /* 0x000000000000094d */ /* 0x000fea0003800000 */
[----:B------:R-:W-:Y:S01]  /*00e0*/  LOP3.LUT R2, RZ, R0, RZ, 0x33, !PT ;  /* 0x00000000ff027212 */ /* 0x000fe200078e33ff */
[----:B------:R-:W-:Y:S01]  /*00f0*/  VIADD R4, R0, -UR9 ;  /* 0x8000000900047c36 */ /* 0x000fe20008000000 */
[----:B------:R-:W0:Y:S01]  /*0100*/  LDCU.64 UR6, c[0x0][0x358] ;  /* 0x00006b00ff0677ac */ /* 0x000e220008000a00 */
[----:B------:R-:W-:Y:S02]  /*0110*/  BSSY.RECONVERGENT B0, `(.L_x_17) ;  /* 0x000003b000007945 */ /* 0x000fe40003800200 */
[----:B------:R-:W-:Y:S01]  /*0120*/  VIADD R2, R2, UR9 ;  /* 0x0000000902027c36 */ /* 0x000fe20008000000 */
[----:B------:R-:W-:-:S04]  /*0130*/  ISETP.GE.AND P0, PT, R4, -0x2, PT ;  /* 0xfffffffe0400780c */ /* 0x000fc80003f06270 */
[----:B------:R-:W-:-:S04]  /*0140*/  SEL R2, R2, 0x1, P0 ;  /* 0x0000000102027807 */ /* 0x000fc80000000000 */
[----:B------:R-:W-:-:S13]  /*0150*/  ISETP.GE.AND P0, PT, R2, RZ, PT ;  /* 0x000000ff0200720c */ /* 0x000fda0003f06270 */
[----:B0-----:R-:W-:Y:S05]  /*0160*/  @!P0 BRA `(.L_x_18) ;  /* 0x0000000000d48947 */ /* 0x001fea0003800000 */
[----:B------:R-:W-:Y:S01]  /*0170*/  VIMNMX R5, PT, PT, R4, -0x2, PT ;  /* 0xfffffffe04057848 */ /* 0x000fe20003fe0100 */
[----:B------:R-:W-:Y:S01]  /*0180*/  BSSY.RECONVERGENT B1, `(.L_x_19) ;  /* 0x0000019000017945 */ /* 0x000fe20003800200 */
[----:B------:R-:W-:Y:S01]  /*0190*/  ISETP.GE.U32.AND P1, PT, R2, 0x7, PT ;  /* 0x000000070200780c */ /* 0x000fe20003f26070 */
[----:B------:R-:W-:Y:S02]  /*01a0*/  HFMA2 R12, -RZ, RZ, 0, 0 ;  /* 0x00000000ff0c7431 */ /* 0x000fe400000001ff */
[----:B------:R-:W-:Y:S02]  /*01b0*/  VIADD R11, R5, UR9 ;  /* 0x00000009050b7c36 */ /* 0x000fe40008000000 */
[----:B------:R-:W-:-:S03]  /*01c0*/  IMAD R5, R3, UR9, R0 ;  /* 0x0000000903057c24 */ /* 0x000fc6000f8e0200 */
[----:B------:R-:W-:-:S04]  /*01d0*/  IADD3 R10, PT, PT, R11, 0x2, -R0 ;  /* 0x000000020b0a7810 */ /* 0x000fc80007ffe800 */
[----:B------:R-:W-:-:S04]  /*01e0*/  LOP3.LUT R14, R10, 0x7, RZ, 0xc0, !PT ;  /* 0x000000070a0e7812 */ /* 0x000fc800078ec0ff */
[----:B------:R-:W-:Y:S01]  /*01f0*/  ISETP.NE.AND P0, PT, R14, RZ, PT ;  /* 0x000000ff0e00720c */ /* 0x000fe20003f05270 */
[----:B------:R-:W-:-:S12]  /*0200*/  @!P1 BRA `(.L_x_20) ;  /* 0x0000000000409947 */ /* 0x000fd80003800000 */
[----:B------:R-:W0:Y:S01]  /*0210*/  LDC.64 R8, c[0x0][0x3a0] ;  /* 0x0000e800ff087b82 */ /* 0x000e220000000a00 */
[----:B------:R-:W-:Y:S01]  /*0220*/  LOP3.LUT R12, R10, 0xfffffff8, RZ, 0xc0, !PT ;  /* 0xfffffff80a0c7812 */ /* 0x000fe200078ec0ff */
[----:B------:R-:W-:-:S07]  /*0230*/  IMAD.MOV.U32 R13, RZ, RZ, RZ ;  /* 0x000000ffff0d7224 */ /* 0x000fce00078e00ff */
.L_x_21:
[----:B-1----:R-:W-:Y:S02]  /*0240*/  IMAD.IADD R7, R5, 0x1, R13 ;  /* 0x0000000105077824 */ /* 0x002fe400078e020d */
[----:B------:R-:W-:Y:S02]  /*0250*/  VIADD R13, R13, 0x8 ;  /* 0x000000080d0d7836 */ /* 0x000fe40000000000 */
[----:B0-----:R-:W-:-:S03]  /*0260*/  IMAD.WIDE R6, R7, 0x8, R8 ;  /* 0x0000000807067825 */ /* 0x001fc600078e0208 */
[----:B------:R-:W-:Y:S02]  /*0270*/  ISETP.NE.AND P1, PT, R13, R12, PT ;  /* 0x0000000c0d00720c */ /* 0x000fe40003f25270 */
        /* <DEDUP_REMOVED lines=9> */
.L_x_20:
[----:B------:R-:W-:Y:S05]  /*0310*/  BSYNC.RECONVERGENT B1 ;  /* 0x0000000000017941 */ /* 0x000fea0003800200 */
.L_x_19:
[----:B------:R-:W-:Y:S05]  /*0320*/  @!P0 BRA `(.L_x_18) ;  /* 0x0000000000648947 */ /* 0x000fea0003800000 */
[----:B------:R-:W-:Y:S02]  /*0330*/  ISETP.GE.U32.AND P0, PT, R14, 0x4, PT ;  /* 0x000000040e00780c */ /* 0x000fe40003f06070 */
[----:B------:R-:W-:-:S04]  /*0340*/  LOP3.LUT R10, R10, 0x3, RZ, 0xc0, !PT ;  /* 0x000000030a0a7812 */ /* 0x000fc800078ec0ff */
[----:B------:R-:W-:-:S07]  /*0350*/  ISETP.NE.AND P1, PT, R10, RZ, PT ;  /* 0x000000ff0a00720c */ /* 0x000fce0003f25270 */
[----:B-1----:R-:W0:Y:S01]  /*0360*/  @P0 LDC.64 R6, c[0x0][0x3a0] ;  /* 0x0000e800ff060b82 */ /* 0x002e220000000a00 */
[----:B------:R-:W-:Y:S01]  /*0370*/  @P0 IADD3 R9, PT, PT, R5, R12, RZ ;  /* 0x0000000c05090210 */ /* 0x000fe20007ffe0ff */
[----:B------:R-:W-:-:S04]  /*0380*/  @P0 VIADD R12, R12, 0x4 ;  /* 0x000000040c0c0836 */ /* 0x000fc80000000000 */
[----:B0-----:R-:W-:-:S05]  /*0390*/  @P0 IMAD.WIDE R6, R9, 0x8, R6 ;  /* 0x0000000809060825 */ /* 0x001fca00078e0206 */
[----:B------:R0:W-:Y:S04]  /*03a0*/  @P0 STG.E.64 desc[UR6][R6.64], RZ ;  /* 0x000000ff06000986 */ /* 0x0001e8000c101b06 */
[----:B------:R0:W-:Y:S04]  /*03b0*/  @P0 STG.E.64 desc[UR6][R6.64+0x8], RZ ;  /* 0x000008ff06000986 */ /* 0x0001e8000c101b06 */
[----:B------:R0:W-:Y:S04]  /*03c0*/  @P0 STG.E.64 desc[UR6][R6.64+0x10], RZ ;  /* 0x000010ff06000986 */ /* 0x0001e8000c101b06 */
[----:B------:R0:W-:Y:S01]  /*03d0*/  @P0 STG.E.64 desc[UR6][R6.64+0x18], RZ ;  /* 0x000018ff06000986 */ /* 0x0001e2000c101b06 */
[----:B------:R-:W-:Y:S05]  /*03e0*/  @!P1 BRA `(.L_x_18) ;  /* 0x0000000000349947 */ /* 0x000fea0003800000 */
[----:B------:R-:W-:Y:S02]  /*03f0*/  LOP3.LUT R11, R11, 0x1, RZ, 0xc0, !PT ;  /* 0x000000010b0b7812 */ /* 0x000fe400078ec0ff */
[----:B------:R-:W-:Y:S02]  /*0400*/  ISETP.NE.AND P0, PT, R10, 0x1, PT ;  /* 0x000000010a00780c */ /* 0x000fe40003f05270 */
[----:B------:R-:W-:-:S11]  /*0410*/  ISETP.NE.U32.AND P1, PT, R11, 0x1, PT ;  /* 0x000000010b00780c */ /* 0x000fd60003f25070 */
[----:B0-----:R-:W0:Y:S01]  /*0420*/  @P0 LDC.64 R6, c[0x0][0x3a0] ;  /* 0x0000e800ff060b82 */ /* 0x001e220000000a00 */
[----:B------:R-:W-:Y:S02]  /*0430*/  @P0 IMAD.IADD R9, R5, 0x1, R12 ;  /* 0x0000000105090824 */ /* 0x000fe400078e020c */
[----:B------:R-:W-:-:S05]  /*0440*/  @P0 VIADD R12, R12, 0x2 ;  /* 0x000000020c0c0836 */ /* 0x000fca0000000000 */
[----:B------:R-:W1:Y:S01]  /*0450*/  @!P1 LDC.64 R10, c[0x0][0x3a0] ;  /* 0x0000e800ff0a9b82 */ /* 0x000e620000000a00 */
[----:B------:R-:W-:Y:S01]  /*0460*/  @!P1 IADD3 R5, PT, PT, R5, R12, RZ ;  /* 0x0000000c05059210 */ /* 0x000fe20007ffe0ff */
[----:B0-----:R-:W-:-:S05]  /*0470*/  @P0 IMAD.WIDE R8, R9, 0x8, R6 ;  /* 0x0000000809080825 */ /* 0x001fca00078e0206 */
[----:B------:R2:W-:Y:S01]  /*0480*/  @P0 STG.E.64 desc[UR6][R8.64], RZ ;  /* 0x000000ff08000986 */ /* 0x0005e2000c101b06 */
[----:B-1----:R-:W-:-:S03]  /*0490*/  @!P1 IMAD.WIDE R6, R5, 0x8, R10 ;  /* 0x0000000805069825 */ /* 0x002fc600078e020a */
[----:B------:R2:W-:Y:S04]  /*04a0*/  @P0 STG.E.64 desc[UR6][R8.64+0x8], RZ ;  /* 0x000008ff08000986 */ /* 0x0005e8000c101b06 */
[----:B------:R2:W-:Y:S02]  /*04b0*/  @!P1 STG.E.64 desc[UR6][R6.64], RZ ;  /* 0x000000ff06009986 */ /* 0x0005e4000c101b06 */
.L_x_18:
[----:B------:R-:W-:Y:S05]  /*04c0*/  BSYNC.RECONVERGENT B0 ;  /* 0x0000000000007941 */ /* 0x000fea0003800200 */
.L_x_17:
[----:B012---:R-:W0:Y:S01]  /*04d0*/  LDC R6, c[0x0][0x388] ;  /* 0x0000e200ff067b82 */ /* 0x007e220000000800 */
[----:B------:R-:W-:-:S07]  /*04e0*/  IMAD R5, R3, UR9, R0 ;  /* 0x0000000903057c24 */ /* 0x000fce000f8e0200 */
[----:B------:R-:W1:Y:S01]  /*04f0*/  LDC.64 R12, c[0x0][0x3a0] ;  /* 0x0000e800ff0c7b82 */ /* 0x000e620000000a00 */
[----:B0-----:R-:W-:Y:S01]  /*0500*/  ISETP.GE.AND P0, PT, R6, 0x1, PT ;  /* 0x000000010600780c */ /* 0x001fe20003f06270 */
[----:B-1----:R-:W-:-:S05]  /*0510*/  IMAD.WIDE R12, R5, 0x8, R12 ;  /* 0x00000008050c7825 */ /* 0x002fca00078e020c */
[----:B------:R0:W-:Y:S07]  /*0520*/  STG.E.64 desc[UR6][R12.64+0x8], RZ ;  /* 0x000008ff0c007986 */ /* 0x0001ee000c101b06 */
[----:B------:R-:W-:Y:S05]  /*0530*/  @!P0 EXIT ;  /* 0x000000000000894d */ /* 0x000fea0003800000 */
[----:B------:R-:W-:Y:S01]  /*0540*/  VIMNMX R5, PT, PT, R4, -0x2, PT ;  /* 0xfffffffe04057848 */ /* 0x000fe20003fe0100 */
[----:B------:R-:W-:Y:S01]  /*0550*/  UMOV UR4, URZ ;  /* 0x000000ff00047c82 */ /* 0x000fe20008000000 */
[----:B------:R-:W-:Y:S02]  /*0560*/  IADD3 R10, P0, PT, R12, 0x10, RZ ;  /* 0x000000100c0a7810 */ /* 0x000fe40007f1e0ff */
[----:B------:R-:W-:-:S03]  /*0570*/  IADD3 R4, PT, PT, -R0, UR9, R5 ;  /* 0x0000000900047c10 */ /* 0x000fc6000fffe105 */
[----:B------:R-:W-:Y:S02]  /*0580*/  IMAD.X R11, RZ, RZ, R13, P0 ;  /* 0x000000ffff0b7224 */ /* 0x000fe400000e060d */
[----:B------:R-:W-:-:S05]  /*0590*/  VIADD R5, R4, 0x2 ;  /* 0x0000000204057836 */ /* 0x000fca0000000000 */
[C---:B------:R-:W-:Y:S02]  /*05a0*/  LOP3.LUT R4, R5.reuse, 0xfffffffc, RZ, 0xc0, !PT ;  /* 0xfffffffc05047812 */ /* 0x040fe400078ec0ff */
[----:B------:R-:W-:-:S03]  /*05b0*/  LOP3.LUT R5, R5, 0x3, RZ, 0xc0, !PT ;  /* 0x0000000305057812 */ /* 0x000fc600078ec0ff */
[----:B------:R-:W-:-:S07]  /*05c0*/  IMAD.MOV R6, RZ, RZ, -R4 ;  /* 0x000000ffff067224 */ /* 0x000fce00078e0a04 */
.L_x_28:
[----:B------:R-:W-:Y:S01]  /*05d0*/  ISETP.GE.AND P0, PT, R2, RZ, PT ;  /* 0x000000ff0200720c */ /* 0x000fe20003f06270 */
[----:B------:R-:W-:-:S12]  /*05e0*/  BSSY.RECONVERGENT B0, `(.L_x_22) ;  /* 0x0000048000007945 */ /* 0x000fd80003800200 */
[----:B-123--:R-:W-:Y:S05]  /*05f0*/  @!P0 BRA `(.L_x_23) ;  /* 0x0000000400188947 */ /* 0x00efea0003800000 */
[----:B------:R-:W1:Y:S01]  /*0600*/  LDC R14, c[0x0][0x388] ;  /* 0x0000e200ff0e7b82 */ /* 0x000e620000000800 */
[----:B------:R-:W-:Y:S01]  /*0610*/  ISETP.GE.U32.AND P0, PT, R2, 0x3, PT ;  /* 0x000000030200780c */ /* 0x000fe20003f06070 */
[----:B------:R-:W-:Y:S06]  /*0620*/  BSSY.RECONVERGENT B1, `(.L_x_24) ;  /* 0x000002a000017945 */ /* 0x000fec0003800200 */
[----:B------:R-:W2:Y:S08]  /*0630*/  LDC.64 R8, c[0x0][0x390] ;  /* 0x0000e400ff087b82 */ /* 0x000eb00000000a00 */
[----:B------:R-:W3:Y:S01]  /*0640*/  LDC R15, c[0x0][0x384] ;  /* 0x0000e100ff0f7b82 */ /* 0x000ee20000000800 */
[----:B-1----:R-:W-:-:S02]  /*0650*/  IMAD R7, R3, R14, UR4 ;  /* 0x0000000403077e24 */ /* 0x002fc4000f8e020e */
[----:B------:R-:W-:Y:S02]  /*0660*/  HFMA2 R14, -RZ, RZ, 0, 0 ;  /* 0x00000000ff0e7431 */ /* 0x000fe400000001ff */
[----:B--2---:R-:W-:-:S04]  /*0670*/  IMAD.WIDE R8, R7, 0x8, R8 ;  /* 0x0000000807087825 */ /* 0x004fc800078e0208 */
[----:B---3--:R-:W-:Y:S01]  /*0680*/  IMAD R7, R15, UR4, R0 ;  /* 0x000000040f077c24 */ /* 0x008fe2000f8e0200 */
[----:B------:R-:W-:Y:S06]  /*0690*/  @!P0 BRA `(.L_x_25) ;  /* 0x0000000000888947 */ /* 0x000fec0003800000 */
[----:B------:R-:W-:Y:S01]  /*06a0*/  BSSY.RECONVERGENT B2, `(.L_x_26) ;  /* 0x0000020000027945 */ /* 0x000fe20003800200 */
[----:B------:R-:W-:Y:S02]  /*06b0*/  IMAD.MOV.U32 R25, RZ, RZ, RZ ;  /* 0x000000ffff197224 */ /* 0x000fe400078e00ff */
[----:B------:R-:W-:Y:S02]  /*06c0*/  IMAD.MOV.U32 R26, RZ, RZ, R6 ;  /* 0x000000ffff1a7224 */ /* 0x000fe400078e0006 */
[----:B------:R-:W-:-:S07]  /*06d0*/  IMAD.MOV.U32 R24, RZ, RZ, R7 ;  /* 0x000000ffff187224 */ /* 0x000fce00078e0007 */
.L_x_27:
[----:B-1----:R-:W1:Y:S01]  /*06e0*/  LDC.64 R16, c[0x0][0x398] ;  /* 0x0000e600ff107b82 */ /* 0x002e620000000a00 */
[----:B------:R-:W-:Y:S01]  /*06f0*/  IMAD.WIDE R14, R25, 0x8, R10 ;  /* 0x00000008190e7825 */ /* 0x000fe200078e020a */
        /* <DEDUP_REMOVED lines=8> */
[----:B-1----:R-:W2:Y:S02]  /*0780*/  LDG.E.64 R20, desc[UR6][R16.64+0x8] ;  /* 0x0000080610147981 */ /* 0x002ea4000c1e1b00 */
[----:B--2---:R-:W-:-:S02]  /*0790*/  DFMA R28, R22, R20, R18 ;  /* 0x00000014161c722b */ /* 0x004fc40000000012 */
[----:B------:R-:W2:Y:S05]  /*07a0*/  LDG.E.64 R18, desc[UR6][R14.64] ;  /* 0x000000060e127981 */ /* 0x000eaa000c1e1b00 */
[----:B------:R2:W-:Y:S04]  /*07b0*/  STG.E.64 desc[UR6][R14.64+-0x8], R28 ;  /* 0xfffff81c0e007986 */ /* 0x0005e8000c101b06 */
[----:B------:R-:W2:Y:S04]  /*07c0*/  LDG.E.64 R20, desc[UR6][R8.64] ;  /* 0x0000000608147981 */ /* 0x000ea8000c1e1b00 */
[----:B------:R-:W2:Y:S02]  /*07d0*/  LDG.E.64 R22, desc[UR6][R16.64+0x10] ;  /* 0x0000100610167981 */ /* 0x000ea4000c1e1b00 */
[----:B--2---:R-:W-:-:S02]  /*07e0*/  DFMA R28, R20, R22, R18 ;  /* 0x00000016141c722b */ /* 0x004fc40000000012 */
[----:B------:R-:W2:Y:S05]  /*07f0*/  LDG.E.64 R18, desc[UR6][R14.64+0x8] ;  /* 0x000008060e127981 */ /* 0x000eaa000c1e1b00 */
[----:B------:R1:W-:Y:S04]  /*0800*/  STG.E.64 desc[UR6][R14.64], R28 ;  /* 0x0000001c0e007986 */ /* 0x0003e8000c101b06 */
[----:B------:R-:W2:Y:S04]  /*0810*/  LDG.E.64 R20, desc[UR6][R16.64+0x18] ;  /* 0x0000180610147981 */ /* 0x000ea8000c1e1b00 */
[----:B------:R-:W2:Y:S01]  /*0820*/  LDG.E.64 R22, desc[UR6][R8.64] ;  /* 0x0000000608167981 */ /* 0x000ea2000c1e1b00 */
[----:B------:R-:W-:-:S04]  /*0830*/  IADD3 R26, PT, PT, R26, 0x4, RZ ;  /* 0x000000041a1a7810 */ /* 0x000fc80007ffe0ff */
[----:B------:R-:W-:Y:S01]  /*0840*/  ISETP.NE.AND P0, PT, R26, RZ, PT ;  /* 0x000000ff1a00720c */ /* 0x000fe20003f05270 */
[----:B------:R-:W-:Y:S02]  /*0850*/  VIADD R25, R25, 0x4 ;  /* 0x0000000419197836 */ /* 0x000fe40000000000 */
[----:B------:R-:W-:Y:S01]  /*0860*/  VIADD R24, R24, 0x4 ;  /* 0x0000000418187836 */ /* 0x000fe20000000000 */
[----:B--2---:R-:W-:-:S07]  /*0870*/  DFMA R18, R22, R20, R18 ;  /* 0x000000141612722b */ /* 0x004fce0000000012 */
[----:B------:R1:W-:Y:S02]  /*0880*/  STG.E.64 desc[UR6][R14.64+0x8], R18 ;  /* 0x000008120e007986 */ /* 0x0003e4000c101b06 */
[----:B------:R-:W-:Y:S05]  /*0890*/  @P0 BRA `(.L_x_27) ;  /* 0xfffffffc00900947 */ /* 0x000fea000383ffff */
[----:B------:R-:W-:Y:S05]  /*08a0*/  BSYNC.RECONVERGENT B2 ;  /* 0x0000000000027941 */ /* 0x000fea0003800200 */
.L_x_26:
[----:B-1----:R-:W-:-:S07]  /*08b0*/  MOV R14, R4 ;  /* 0x00000004000e7202 */ /* 0x002fce0000000f00 */
.L_x_25:
[----:B------:R-:W-:Y:S05]  /*08c0*/  BSYNC.RECONVERGENT B1 ;  /* 0x0000000000017941 */ /* 0x000fea0003800200 */
.L_x_24:
[----:B------:R-:W-:-:S13]  /*08d0*/  ISETP.NE.AND P0, PT, R5, RZ, PT ;  /* 0x000000ff0500720c */ /* 0x000fda0003f05270 */
[----:B------:R-:W-:Y:S05]  /*08e0*/  @!P0 BRA `(.L_x_23) ;  /* 0x00000000005c8947 */ /* 0x000fea0003800000 */
[----:B------:R-:W1:Y:S01]  /*08f0*/  LDC.64 R16, c[0x0][0x398] ;  /* 0x0000e600ff107b82 */ /* 0x000e620000000a00 */
[----:B------:R-:W-:Y:S01]  /*0900*/  IMAD.IADD R7, R7, 0x1, R14 ;  /* 0x0000000107077824 */ /* 0x000fe200078e020e */
[----:B------:R-:W2:Y:S01]  /*0910*/  LDG.E.64 R18, desc[UR6][R8.64] ;  /* 0x0000000608127981 */ /* 0x000ea2000c1e1b00 */
[----:B------:R-:W-:-:S05]  /*0920*/  IMAD.WIDE R14, R14, 0x8, R12 ;  /* 0x000000080e0e7825 */ /* 0x000fca00078e020c */
        /* <DEDUP_REMOVED lines=14> */
[----:B------:R-:W3:Y:S04]  /*0a10*/  LDG.E.64 R8, desc[UR6][R8.64] ;  /* 0x0000000608087981 */ /* 0x000ee8000c1e1b00 */
[----:B------:R-:W3:Y:S04]  /*0a20*/  LDG.E.64 R16, desc[UR6][R16.64+0x10] ;  /* 0x0000100610107981 */ /* 0x000ee8000c1e1b00 */
[----:B--2---:R-:W3:Y:S02]  /*0a30*/  LDG.E.64 R18, desc[UR6][R14.64+0x10] ;  /* 0x000010060e127981 */ /* 0x004ee4000c1e1b00 */
[----:B---3--:R-:W-:-:S07]  /*0a40*/  DFMA R18, R8, R16, R18 ;  /* 0x000000100812722b */ /* 0x008fce0000000012 */
[----:B------:R3:W-:Y:S04]  /*0a50*/  STG.E.64 desc[UR6][R14.64+0x10], R18 ;  /* 0x000010120e007986 */ /* 0x0007e8000c101b06 */
.L_x_23:
[----:B------:R-:W-:Y:S05]  /*0a60*/  BSYNC.RECONVERGENT B0 ;  /* 0x0000000000007941 */ /* 0x000fea0003800200 */
.L_x_22:
[----:B------:R-:W4:Y:S01]  /*0a70*/  LDCU UR5, c[0x0][0x388] ;  /* 0x00007100ff0577ac */ /* 0x000f220008000800 */
[----:B------:R-:W-:-:S04]  /*0a80*/  UIADD3 UR4, UPT, UPT, UR4, 0x1, URZ ;  /* 0x0000000104047890 */ /* 0x000fc8000fffe0ff */
[----:B----4-:R-:W-:-:S09]  /*0a90*/  UISETP.NE.AND UP0, UPT, UR4, UR5, UPT ;  /* 0x000000050400728c */ /* 0x010fd2000bf05270 */
[----:B------:R-:W-:Y:S05]  /*0aa0*/  BRA.U UP0, `(.L_x_28) ;  /* 0xfffffff900c87547 */ /* 0x000fea000b83ffff */
[----:B------:R-:W-:Y:S05]  /*0ab0*/  EXIT ;  /* 0x000000000000794d */ /* 0x000fea0003800000 */
.L_x_29:
        /* <DEDUP_REMOVED lines=12> */
.L_x_52:


//--------------------- .text._Z15matmult_kernel2iiiPdS_S_ --------------------------
	.section	.text._Z15matmult_kernel2iiiPdS_S_,"ax",@progbits
	.align	128
        .global         _Z15matmult_kernel2iiiPdS_S_
        .type           _Z15matmult_kernel2iiiPdS_S_,@function
        .size           _Z15matmult_kernel2iiiPdS_S_,(.L_x_53 - _Z15matmult_kernel2iiiPdS_S_)
        .other          _Z15matmult_kernel2iiiPdS_S_,@"STO_CUDA_ENTRY STV_DEFAULT"
_Z15matmult_kernel2iiiPdS_S_:
.text._Z15matmult_kernel2iiiPdS_S_:
[----:B------:R-:W-:Y:S01]  /*0000*/  LDC R1, c[0x0][0x37c] ;  /* 0x0000df00ff017b82 */ /* 0x000fe20000000800 */
[----:B------:R-:W0:Y:S07]  /*0010*/  S2R R7, SR_TID.Y ;  /* 0x0000000000077919 */ /* 0x000e2e0000002200 */
[----:B------:R-:W1:Y:S01]  /*0020*/  LDC R5, c[0x0][0x360] ;  /* 0x0000d800ff057b82 */ /* 0x000e620000000800 */
[----:B------:R-:W1:Y:S07]  /*0030*/  S2R R4, SR_TID.X ;  /* 0x0000000000047919 */ /* 0x000e6e0000002100 */
[----:B------:R-:W0:Y:S08]  /*0040*/  S2UR UR5, SR_CTAID.Y ;  /* 0x00000000000579c3 */ /* 0x000e300000002600 */
[----:B------:R-:W0:Y:S08]  /*0050*/  LDC R0, c[0x0][0x364] ;  /* 0x0000d900ff007b82 */ /* 0x000e300000000800 */
[----:B------:R-:W1:Y:S08]  /*0060*/  S2UR UR4, SR_CTAID.X ;  /* 0x00000000000479c3 */ /* 0x000e700000002500 */
[----:B------:R-:W2:Y:S01]  /*0070*/  LDC.64 R2, c[0x0][0x380] ;  /* 0x0000e000ff027b82 */ /* 0x000ea20000000a00 */
[----:B0-----:R-:W-:-:S02]  /*0080*/  IMAD R0, R0, UR5, R7 ;  /* 0x0000000500007c24 */ /* 0x001fc4000f8e0207 */
[----:B-1----:R-:W-:-:S03]  /*0090*/  IMAD R5, R5, UR4, R4 ;  /* 0x0000000405057c24 */ /* 0x002fc6000f8e0204 */
[----:B--2---:R-:W-:-:S04]  /*00a0*/  ISETP.GE.AND P0, PT, R0, R3, PT ;  /* 0x000000030000720c */ /* 0x004fc80003f06270 */
[----:B------:R-:W-:-:S13]  /*00b0*/  ISETP.GE.OR P0, PT, R5, R2, P0 ;  /* 0x000000020500720c */ /* 0x000fda0000706670 */
[----:B------:R-:W-:Y:S05]  /*00c0*/  @P0 EXIT ;  /* 0x000000000000094d */ /* 0x000fea0003800000 */
[----:B------:R-:W0:Y:S01]  /*00d0*/  LDC R2, c[0x0][0x388] ;  /* 0x0000e200ff027b82 */ /* 0x000e220000000800 */
[----:B------:R-:W1:Y:S01]  /*00e0*/  LDCU.64 UR6, c[0x0][0x358] ;  /* 0x00006b00ff0677ac */ /* 0x000e620008000a00 */
[----:B------:R-:W-:-:S06]  /*00f0*/  IMAD R7, R5, R3, R0 ;  /* 0x0000000305077224 */ /* 0x000fcc00078e0200 */
[----:B------:R-:W2:Y:S01]  /*0100*/  LDC.64 R10, c[0x0][0x3a0] ;  /* 0x0000e800ff0a7b82 */ /* 0x000ea20000000a00 */
[----:B0-----:R-:W-:Y:S01]  /*0110*/  ISETP.GE.AND P0, PT, R2, 0x1, PT ;  /* 0x000000010200780c */ /* 0x001fe20003f06270 */
[----:B--2---:R-:W-:-:S05]  /*0120*/  IMAD.WIDE R10, R7, 0x8, R10 ;  /* 0x00000008070a7825 */ /* 0x004fca00078e020a */
[----:B-1----:R0:W-:Y:S07]  /*0130*/  STG.E.64 desc[UR6][R10.64], RZ ;  /* 0x000000ff0a007986 */ /* 0x0021ee000c101b06 */
[----:B------:R-:W-:Y:S05]  /*0140*/  @!P0 EXIT ;  /* 0x000000000000894d */ /* 0x000fea0003800000 */
[C---:B------:R-:W-:Y:S01]  /*0150*/  ISETP.GE.U32.AND P1, PT, R2.reuse, 0x8, PT ;  /* 0x000000080200780c */ /* 0x040fe20003f26070 */
[----:B------:R-:W-:Y:S01]  /*0160*/  HFMA2 R6, -RZ, RZ, 0, 0 ;  /* 0x00000000ff067431 */ /* 0x000fe200000001ff */
[----:B------:R-:W-:Y:S01]  /*0170*/  LOP3.LUT R4, R2, 0x7, RZ, 0xc0, !PT ;  /* 0x0000000702047812 */ /* 0x000fe200078ec0ff */
[----:B------:R-:W-:Y:S01]  /*0180*/  IMAD R5, R5, R2, RZ ;  /* 0x0000000205057224 */ /* 0x000fe200078e02ff */
[----:B------:R-:W-:Y:S02]  /*0190*/  CS2R R16, SRZ ;  /* 0x0000000000107805 */ /* 0x000fe4000001ff00 */
[----:B------:R-:W-:-:S07]  /*01a0*/  ISETP.NE.AND P0, PT, R4, RZ, PT ;  /* 0x000000ff0400720c */ /* 0x000fce0003f05270 */
[----:B------:R-:W-:Y:S06]  /*01b0*/  @!P1 BRA `(.L_x_30) ;  /* 0x0000000000e49947 */ /* 0x000fec0003800000 */
[----:B------:R-:W1:Y:S01]  /*01c0*/  LDCU.64 UR4, c[0x0][0x390] ;  /* 0x00007200ff0477ac */ /* 0x000e620008000a00 */
[----:B------:R-:W-:Y:S02]  /*01d0*/  LOP3.LUT R6, R2, 0x7ffffff8, RZ, 0xc0, !PT ;  /* 0x7ffffff802067812 */ /* 0x000fe400078ec0ff */
[----:B------:R-:W-:Y:S02]  /*01e0*/  CS2R R16, SRZ ;  /* 0x0000000000107805 */ /* 0x000fe4000001ff00 */
[----:B------:R-:W-:Y:S02]  /*01f0*/  MOV R9, R5 ;  /* 0x0000000500097202 */ /* 0x000fe40000000f00 */
[----:B------:R-:W-:Y:S02]  /*0200*/  MOV R8, R0 ;  /* 0x0000000000087202 */ /* 0x000fe40000000f00 */
[----:B------:R-:W-:Y:S01]  /*0210*/  IADD3 R7, PT, PT, -R6, RZ, RZ ;  /* 0x000000ff06077210 */ /* 0x000fe20007ffe1ff */
[----:B-1----:R-:W-:-:S04]  /*0220*/  UIADD3 UR4, UP0, UPT, UR4, 0x20, URZ ;  /* 0x0000002004047890 */ /* 0x002fc8000ff1e0ff */
[----:B------:R-:W-:-:S12]  /*0230*/  UIADD3.X UR5, UPT, UPT, URZ, UR5, URZ, UP0, !UPT ;  /* 0x00000005ff057290 */ /* 0x000fd800087fe4ff */
.L_x_31:
[----:B------:R-:W1:Y:S01]  /*0240*/  LDC.64 R24, c[0x0][0x398] ;  /* 0x0000e600ff187b82 */ /* 0x000e620000000a00 */
[----:B------:R-:W-:Y:S02]  /*0250*/  MOV R12, UR4 ;  /* 0x00000004000c7c02 */ /* 0x000fe40008000f00 */
[----:B------:R-:W-:-:S03]  /*0260*/  MOV R13, UR5 ;  /* 0x00000005000d7c02 */ /* 0x000fc60008000f00 */
[----:B------:R-:W-:-:S05]  /*0270*/  IMAD.WIDE R12, R9, 0x8, R12 ;  /* 0x00000008090c7825 */ /* 0x000fca00078e020c */
[----:B------:R-:W2:Y:S01]  /*0280*/  LDG.E.64 R14, desc[UR6][R12.64+-0x20] ;  /* 0xffffe0060c0e7981 */ /* 0x000ea2000c1e1b00 */
[----:B-1----:R-:W-:-:S05]  /*0290*/  IMAD.WIDE R24, R8, 0x8, R24 ;  /* 0x0000000808187825 */ /* 0x002fca00078e0218 */
[----:B---3--:R-:W2:Y:S01]  /*02a0*/  LDG.E.64 R22, desc[UR6][R24.64] ;  /* 0x0000000618167981 */ /* 0x008ea2000c1e1b00 */
[----:B------:R-:W-:Y:S01]  /*02b0*/  IMAD.WIDE R26, R3, 0x8, R24 ;  /* 0x00000008031a7825 */ /* 0x000fe200078e0218 */
[----:B--2---:R-:W-:-:S07]  /*02c0*/  DFMA R22, R14, R22, R16 ;  /* 0x000000160e16722b */ /* 0x004fce0000000010 */
[----:B------:R1:W-:Y:S04]  /*02d0*/  STG.E.64 desc[UR6][R10.64], R22 ;  /* 0x000000160a007986 */ /* 0x0003e8000c101b06 */
[----:B------:R-:W2:Y:S04]  /*02e0*/  LDG.E.64 R16, desc[UR6][R12.64+-0x18] ;  /* 0xffffe8060c107981 */ /* 0x000ea8000c1e1b00 */
[----:B------:R-:W2:Y:S01]  /*02f0*/  LDG.E.64 R14, desc[UR6][R26.64] ;  /* 0x000000061a0e7981 */ /* 0x000ea2000c1e1b00 */
[----:B------:R-:W-:Y:S01]  /*0300*/  IMAD.WIDE R20, R3, 0x8, R26 ;  /* 0x0000000803147825 */ /* 0x000fe200078e021a */
[----:B--2---:R-:W-:-:S07]  /*0310*/  DFMA R16, R16, R14, R22 ;  /* 0x0000000e1010722b */ /* 0x004fce0000000016 */
[----:B------:R2:W-:Y:S04]  /*0320*/  STG.E.64 desc[UR6][R10.64], R16 ;  /* 0x000000100a007986 */ /* 0x0005e8000c101b06 */
[----:B------:R-:W3:Y:S04]  /*0330*/  LDG.E.64 R18, desc[UR6][R12.64+-0x10] ;  /* 0xfffff0060c127981 */ /* 0x000ee8000c1e1b00 */
[----:B------:R-:W3:Y:S01]  /*0340*/  LDG.E.64 R14, desc[UR6][R20.64] ;  /* 0x00000006140e7981 */ /* 0x000ee2000c1e1b00 */
[----:B------:R-:W-:Y:S01]  /*0350*/  IMAD.WIDE R24, R3, 0x8, R20 ;  /* 0x0000000803187825 */ /* 0x000fe200078e0214 */
[----:B---3--:R-:W-:-:S07]  /*0360*/  DFMA R18, R18, R14, R16 ;  /* 0x0000000e1212722b */ /* 0x008fce0000000010 */
[----:B------:R3:W-:Y:S04]  /*0370*/  STG.E.64 desc[UR6][R10.64], R18 ;  /* 0x000000120a007986 */ /* 0x0007e8000c101b06 */
[----:B-1----:R-:W4:Y:S04]  /*0380*/  LDG.E.64 R22, desc[UR6][R12.64+-0x8] ;  /* 0xfffff8060c167981 */ /* 0x002f28000c1e1b00 */
[----:B------:R-:W4:Y:S01]  /*0390*/  LDG.E.64 R14, desc[UR6][R24.64] ;  /* 0x00000006180e7981 */ /* 0x000f22000c1e1b00 */
[----:B------:R-:W-:Y:S01]  /*03a0*/  IMAD.WIDE R26, R3, 0x8, R24 ;  /* 0x00000008031a7825 */ /* 0x000fe200078e0218 */
[----:B----4-:R-:W-:-:S07]  /*03b0*/  DFMA R22, R22, R14, R18 ;  /* 0x0000000e1616722b */ /* 0x010fce0000000012 */
[----:B------:R1:W-:Y:S04]  /*03c0*/  STG.E.64 desc[UR6][R10.64], R22 ;  /* 0x000000160a007986 */ /* 0x0003e8000c101b06 */
[----:B--2---:R-:W2:Y:S04]  /*03d0*/  LDG.E.64 R16, desc[UR6][R12.64] ;  /* 0x000000060c107981 */ /* 0x004ea8000c1e1b00 */
[----:B------:R-:W2:Y:S02]  /*03e0*/  LDG.E.64 R14, desc[UR6][R26.64] ;  /* 0x000000061a0e7981 */ /* 0x000ea4000c1e1b00 */
[----:B--2---:R-:W-:Y:S01]  /*03f0*/  DFMA R16, R16, R14, R22 ;  /* 0x0000000e1010722b */ /* 0x004fe20000000016 */
[----:B------:R-:W-:-:S06]  /*0400*/  IMAD.WIDE R14, R3, 0x8, R26 ;  /* 0x00000008030e7825 */ /* 0x000fcc00078e021a */
[----:B------:R2:W-:Y:S04]  /*0410*/  STG.E.64 desc[UR6][R10.64], R16 ;  /* 0x000000100a007986 */ /* 0x0005e8000c101b06 */
[----:B---3--:R-:W3:Y:S04]  /*0420*/  LDG.E.64 R18, desc[UR6][R12.64+0x8] ;  /* 0x000008060c127981 */ /* 0x008ee8000c1e1b00 */
[----:B------:R-:W3:Y:S02]  /*0430*/  LDG.E.64 R20, desc[UR6][R14.64] ;  /* 0x000000060e147981 */ /* 0x000ee4000c1e1b00 */
[----:B---3--:R-:W-:Y:S01]  /*0440*/  DFMA R18, R18, R20, R16 ;  /* 0x000000141212722b */ /* 0x008fe20000000010 */
[----:B------:R-:W-:-:S06]  /*0450*/  IMAD.WIDE R20, R3, 0x8, R14 ;  /* 0x0000000803147825 */ /* 0x000fcc00078e020e */
[----:B------:R3:W-:Y:S04]  /*0460*/  STG.E.64 desc[UR6][R10.64], R18 ;  /* 0x000000120a007986 */ /* 0x0007e8000c101b06 */
[----:B-1----:R-:W4:Y:S04]  /*0470*/  LDG.E.64 R22, desc[UR6][R12.64+0x10] ;  /* 0x000010060c167981 */ /* 0x002f28000c1e1b00 */
[----:B------:R-:W4:Y:S01]  /*0480*/  LDG.E.64 R24, desc[UR6][R20.64] ;  /* 0x0000000614187981 */ /* 0x000f22000c1e1b00 */
[----:B------:R-:W-:Y:S01]  /*0490*/  IADD3 R7, PT, PT, R7, 0x8, RZ ;  /* 0x0000000807077810 */ /* 0x000fe20007ffe0ff */
[----:B----4-:R-:W-:Y:S01]  /*04a0*/  DFMA R22, R22, R24, R18 ;  /* 0x000000181616722b */ /* 0x010fe20000000012 */
[----:B------:R-:W-:-:S06]  /*04b0*/  IMAD.WIDE R24, R3, 0x8, R20 ;  /* 0x0000000803187825 */ /* 0x000fcc00078e0214 */
[----:B------:R3:W-:Y:S04]  /*04c0*/  STG.E.64 desc[UR6][R10.64], R22 ;  /* 0x000000160a007986 */ /* 0x0007e8000c101b06 */
[----:B--2---:R-:W2:Y:S04]  /*04d0*/  LDG.E.64 R16, desc[UR6][R12.64+0x18] ;  /* 0x000018060c107981 */ /* 0x004ea8000c1e1b00 */
[----:B------:R-:W2:Y:S01]  /*04e0*/  LDG.E.64 R24, desc[UR6][R24.64] ;  /* 0x0000000618187981 */ /* 0x000ea2000c1e1b00 */
[----:B------:R-:W-:Y:S02]  /*04f0*/  ISETP.NE.AND P1, PT, R7, RZ, PT ;  /* 0x000000ff0700720c */ /* 0x000fe40003f25270 */
[----:B------:R-:W-:-:S02]  /*0500*/  LEA R8, R3, R8, 0x3 ;  /* 0x0000000803087211 */ /* 0x000fc400078e18ff */
[----:B------:R-:W-:Y:S01]  /*0510*/  IADD3 R9, PT, PT, R9, 0x8, RZ ;  /* 0x0000000809097810 */ /* 0x000fe20007ffe0ff */
[----:B--2---:R-:W-:-:S07]  /*0520*/  DFMA R16, R16, R24, R22 ;  /* 0x000000181010722b */ /* 0x004fce0000000016 */
[----:B------:R3:W-:Y:S01]  /*0530*/  STG.E.64 desc[UR6][R10.64], R16 ;  /* 0x000000100a007986 */ /* 0x0007e2000c101b06 */
[----:B------:R-:W-:Y:S05]  /*0540*/  @P1 BRA `(.L_x_31) ;  /* 0xfffffffc003c1947 */ /* 0x000fea000383ffff */
.L_x_30:
[----:B------:R-:W-:Y:S05]  /*0550*/  @!P0 EXIT ;  /* 0x000000000000894d */ /* 0x000fea0003800000 */
[----:B------:R-:W-:Y:S02]  /*0560*/  ISETP.GE.U32.AND P0, PT, R4, 0x4, PT ;  /* 0x000000040400780c */ /* 0x000fe40003f06070 */
[----:B------:R-:W-:-:S04]  /*0570*/  LOP3.LUT R7, R2, 0x3, RZ, 0xc0, !PT ;  /* 0x0000000302077812 */ /* 0x000fc800078ec0ff */
[----:B------:R-:W-:-:S07]  /*0580*/  ISETP.NE.AND P1, PT, R7, RZ, PT ;  /* 0x000000ff0700720c */ /* 0x000fce0003f25270 */
[----:B------:R-:W-:Y:S06]  /*0590*/  @!P0 BRA `(.L_x_32) ;  /* 0x0000000000688947 */ /* 0x000fec0003800000 */
[----:B------:R-:W1:Y:S01]  /*05a0*/  LDC.64 R8, c[0x0][0x390] ;  /* 0x0000e400ff087b82 */ /* 0x000e620000000a00 */
[----:B------:R-:W-:Y:S01]  /*05b0*/  IADD3 R13, PT, PT, R5, R6, RZ ;  /* 0x00000006050d7210 */ /* 0x000fe20007ffe0ff */
[----:B---3--:R-:W-:-:S06]  /*05c0*/  IMAD R19, R6, R3, R0 ;  /* 0x0000000306137224 */ /* 0x008fcc00078e0200 */
[----:B------:R-:W2:Y:S01]  /*05d0*/  LDC.64 R14, c[0x0][0x398] ;  /* 0x0000e600ff0e7b82 */ /* 0x000ea20000000a00 */
[----:B-1----:R-:W-:-:S05]  /*05e0*/  IMAD.WIDE R8, R13, 0x8, R8 ;  /* 0x000000080d087825 */ /* 0x002fca00078e0208 */
[----:B------:R-:W3:Y:S01]  /*05f0*/  LDG.E.64 R12, desc[UR6][R8.64] ;  /* 0x00000006080c7981 */ /* 0x000ee2000c1e1b00 */
[----:B--2---:R-:W-:-:S05]  /*0600*/  IMAD.WIDE R14, R19, 0x8, R14 ;  /* 0x00000008130e7825 */ /* 0x004fca00078e020e */
[----:B------:R-:W3:Y:S02]  /*0610*/  LDG.E.64 R18, desc[UR6][R14.64] ;  /* 0x000000060e127981 */ /* 0x000ee4000c1e1b00 */
[----:B---3--:R-:W-:Y:S01]  /*0620*/  DFMA R12, R12, R18, R16 ;  /* 0x000000120c0c722b */ /* 0x008fe20000000010 */
[----:B------:R-:W-:-:S06]  /*0630*/  IMAD.WIDE R18, R3, 0x8, R14 ;  /* 0x0000000803127825 */ /* 0x000fcc00078e020e */
[----:B------:R1:W-:Y:S04]  /*0640*/  STG.E.64 desc[UR6][R10.64], R12 ;  /* 0x0000000c0a007986 */ /* 0x0003e8000c101b06 */
[----:B------:R-:W2:Y:S04]  /*0650*/  LDG.E.64 R16, desc[UR6][R8.64+0x8] ;  /* 0x0000080608107981 */ /* 0x000ea8000c1e1b00 */
[----:B------:R-:W2:Y:S01]  /*0660*/  LDG.E.64 R20, desc[UR6][R18.64] ;  /* 0x0000000612147981 */ /* 0x000ea2000c1e1b00 */
        /* <DEDUP_REMOVED lines=10> */
[----:B------:R-:W-:Y:S01]  /*0710*/  IADD3 R6, PT, PT, R6, 0x4, RZ ;  /* 0x0000000406067810 */ /* 0x000fe20007ffe0ff */
[----:B--2---:R-:W-:-:S07]  /*0720*/  DFMA R16, R16, R14, R24 ;  /* 0x0000000e1010722b */ /* 0x004fce0000000018 */
[----:B------:R1:W-:Y:S04]  /*0730*/  STG.E.64 desc[UR6][R10.64], R16 ;  /* 0x000000100a007986 */ /* 0x0003e8000c101b06 */
.L_x_32:
[----:B------:R-:W-:Y:S05]  /*0740*/  @!P1 EXIT ;  /* 0x000000000000994d */ /* 0x000fea0003800000 */
[----:B------:R-:W-:Y:S02]  /*0750*/  ISETP.NE.AND P0, PT, R7, 0x1, PT ;  /* 0x000000010700780c */ /* 0x000fe40003f05270 */
[----:B------:R-:W-:-:S04]  /*0760*/  LOP3.LUT R2, R2, 0x1, RZ, 0xc0, !PT ;  /* 0x0000000102027812 */ /* 0x000fc800078ec0ff */
[----:B------:R-:W-:-:S07]  /*0770*/  ISETP.NE.U32.AND P1, PT, R2, 0x1, PT ;  /* 0x000000010200780c */ /* 0x000fce0003f25070 */
[----:B------:R-:W-:Y:S06]  /*0780*/  @!P0 BRA `(.L_x_33) ;  /* 0x0000000000408947 */ /* 0x000fec0003800000 */
[----:B------:R-:W2:Y:S01]  /*0790*/  LDC.64 R8, c[0x0][0x390] ;  /* 0x0000e400ff087b82 */ /* 0x000ea20000000a00 */
[----:B------:R-:W-:Y:S01]  /*07a0*/  IADD3 R15, PT, PT, R5, R6, RZ ;  /* 0x00000006050f7210 */ /* 0x000fe20007ffe0ff */
[----:B---3--:R-:W-:-:S06]  /*07b0*/  IMAD R19, R6, R3, R0 ;  /* 0x0000000306137224 */ /* 0x008fcc00078e0200 */
[----:B-1----:R-:W1:Y:S01]  /*07c0*/  LDC.64 R12, c[0x0][0x398] ;  /* 0x0000e600ff0c7b82 */ /* 0x002e620000000a00 */
[----:B--2---:R-:W-:-:S05]  /*07d0*/  IMAD.WIDE R14, R15, 0x8, R8 ;  /* 0x000000080f0e7825 */ /* 0x004fca00078e0208 */
[----:B------:R-:W2:Y:S01]  /*07e0*/  LDG.E.64 R8, desc[UR6][R14.64] ;  /* 0x000000060e087981 */ /* 0x000ea2000c1e1b00 */
[----:B-1----:R-:W-:-:S05]  /*07f0*/  IMAD.WIDE R18, R19, 0x8, R12 ;  /* 0x0000000813127825 */ /* 0x002fca00078e020c */
[----:B------:R-:W2:Y:S02]  /*0800*/  LDG.E.64 R12, desc[UR6][R18.64] ;  /* 0x00000006120c7981 */ /* 0x000ea4000c1e1b00 */
[----:B--2---:R-:W-:Y:S01]  /*0810*/  DFMA R8, R8, R12, R16 ;  /* 0x0000000c0808722b */ /* 0x004fe20000000010 */
[----:B------:R-:W-:-:S06]  /*0820*/  IMAD.WIDE R12, R3, 0x8, R18 ;  /* 0x00000008030c7825 */ /* 0x000fcc00078e0212 */
[----:B------:R2:W-:Y:S04]  /*0830*/  STG.E.64 desc[UR6][R10.64], R8 ;  /* 0x000000080a007986 */ /* 0x0005e8000c101b06 */
[----:B------:R-:W3:Y:S04]  /*0840*/  LDG.E.64 R16, desc[UR6][R14.64+0x8] ;  /* 0x000008060e107981 */ /* 0x000ee8000c1e1b00 */
[----:B------:R-:W3:Y:S01]  /*0850*/  LDG.E.64 R12, desc[UR6][R12.64] ;  /* 0x000000060c0c7981 */ /* 0x000ee2000c1e1b00 */
[----:B------:R-:W-:Y:S01]  /*0860*/  IADD3 R6, PT, PT, R6, 0x2, RZ ;  /* 0x0000000206067810 */ /* 0x000fe20007ffe0ff */
[----:B---3--:R-:W-:-:S07]  /*0870*/  DFMA R16, R16, R12, R8 ;  /* 0x0000000c1010722b */ /* 0x008fce0000000008 */
[----:B------:R2:W-:Y:S04]  /*0880*/  STG.E.64 desc[UR6][R10.64], R16 ;  /* 0x000000100a007986 */ /* 0x0005e8000c101b06 */
.L_x_33:
[----:B------:R-:W-:Y:S05]  /*0890*/  @P1 EXIT ;  /* 0x000000000000194d */ /* 0x000fea0003800000 */
[----:B--2---:R-:W2:Y:S01]  /*08a0*/  LDC.64 R8, c[0x0][0x390] ;  /* 0x0000e400ff087b82 */ /* 0x004ea20000000a00 */
[----:B------:R-:W-:Y:S01]  /*08b0*/  IADD3 R5, PT, PT, R5, R6, RZ ;  /* 0x0000000605057210 */ /* 0x000fe20007ffe0ff */
[----:B------:R-:W-:-:S06]  /*08c0*/  IMAD R7, R6, R3, R0 ;  /* 0x0000000306077224 */ /* 0x000fcc00078e0200 */
[----:B-1----:R-:W1:Y:S01]  /*08d0*/  LDC.64 R12, c[0x0][0x398] ;  /* 0x0000e600ff0c7b82 */ /* 0x002e620000000a00 */
[----:B--2---:R-:W-:-:S06]  /*08e0*/  IMAD.WIDE R2, R5, 0x8, R8 ;  /* 0x0000000805027825 */ /* 0x004fcc00078e0208 */
[----:B------:R-:W3:Y:S01]  /*08f0*/  LDG.E.64 R2, desc[UR6][R2.64] ;  /* 0x0000000602027981 */ /* 0x000ee2000c1e1b00 */
[----:B-1----:R-:W-:-:S06]  /*0900*/  IMAD.WIDE R4, R7, 0x8, R12 ;  /* 0x0000000807047825 */ /* 0x002fcc00078e020c */
[----:B------:R-:W3:Y:S02]  /*0910*/  LDG.E.64 R4, desc[UR6][R4.64] ;  /* 0x0000000604047981 */ /* 0x000ee4000c1e1b00 */
[----:B---3--:R-:W-:-:S07]  /*0920*/  DFMA R16, R2, R4, R16 ;  /* 0x000000040210722b */ /* 0x008fce0000000010 */
[----:B------:R-:W-:Y:S01]  /*0930*/  STG.E.64 desc[UR6][R10.64], R16 ;  /* 0x000000100a007986 */ /* 0x000fe2000c101b06 */
[----:B------:R-:W-:Y:S05]  /*0940*/  EXIT ;  /* 0x000000000000794d */ /* 0x000fea0003800000 */
.L_x_34:
        /* <DEDUP_REMOVED lines=11> */
.L_x_53:


//--------------------- .text._Z15matmult_kernel1iiiPdS_S_ --------------------------
	.section	.text._Z15matmult_kernel1iiiPdS_S_,"ax",@progbits
	.align	128
        .global         _Z15matmult_kernel1iiiPdS_S_
        .type           _Z15matmult_kernel1iiiPdS_S_,@function
        .size           _Z15matmult_kernel1iiiPdS_S_,(.L_x_54 - _Z15matmult_kernel1iiiPdS_S_)
        .other          _Z15matmult_kernel1iiiPdS_S_,@"STO_CUDA_ENTRY STV_DEFAULT"
_Z15matmult_kernel1iiiPdS_S_:
.text._Z15matmult_kernel1iiiPdS_S_:
[----:B------:R-:W-:Y:S01]  /*0000*/  LDC R1, c[0x0][0x37c] ;  /* 0x0000df00ff017b82 */ /* 0x000fe20000000800 */
[----:B------:R-:W0:Y:S01]  /*0010*/  LDCU.64 UR6, c[0x0][0x380] ;  /* 0x00007000ff0677ac */ /* 0x000e220008000a00 */
[----:B------:R-:W1:Y:S01]  /*0020*/  LDCU.64 UR12, c[0x0][0x358] ;  /* 0x00006b00ff0c77ac */ /* 0x000e620008000a00 */
[----:B0-----:R-:W-:-:S05]  /*0030*/  IMAD.U32 R3, RZ, RZ, UR7 ;  /* 0x00000007ff037e24 */ /* 0x001fca000f8e00ff */
[----:B------:R-:W-:-:S04]  /*0040*/  VIMNMX R0, PT, PT, R3, UR6, PT ;  /* 0x0000000603007c48 */ /* 0x000fc8000bfe0100 */
[----:B------:R-:W-:-:S13]  /*0050*/  ISETP.GE.AND P0, PT, R0, 0x1, PT ;  /* 0x000000010000780c */ /* 0x000fda0003f06270 */
[----:B-1----:R-:W-:Y:S05]  /*0060*/  @!P0 BRA `(.L_x_35) ;  /* 0x00000004000c8947 */ /* 0x002fea0003800000 */
[C---:B------:R-:W-:Y:S01]  /*0070*/  LOP3.LUT R12, R3.reuse, 0x7, RZ, 0xc0, !PT ;  /* 0x00000007030c7812 */ /* 0x040fe200078ec0ff */
[----:B------:R-:W-:Y:S01]  /*0080*/  IMAD.MOV.U32 R2, RZ, RZ, RZ ;  /* 0x000000ffff027224 */ /* 0x000fe200078e00ff */
[----:B------:R-:W-:-:S03]  /*0090*/  LOP3.LUT R13, R3, 0x3, RZ, 0xc0, !PT ;  /* 0x00000003030d7812 */ /* 0x000fc600078ec0ff */
[----:B------:R-:W-:-:S05]  /*00a0*/  VIADD R0, R12, 0xffffffff ;  /* 0xffffffff0c007836 */ /* 0x000fca0000000000 */
[----:B------:R-:W-:Y:S02]  /*00b0*/  ISETP.GE.U32.AND P0, PT, R0, 0x3, PT ;  /* 0x000000030000780c */ /* 0x000fe40003f06070 */
[----:B------:R-:W-:-:S11]  /*00c0*/  LOP3.LUT R0, R3, 0x7ffffff8, RZ, 0xc0, !PT ;  /* 0x7ffffff803007812 */ /* 0x000fd600078ec0ff */
.L_x_41:
[----:B0-----:R-:W0:Y:S01]  /*00d0*/  LDCU.64 UR6, c[0x0][0x380] ;  /* 0x00007000ff0677ac */ /* 0x001e220008000a00 */
[----:B------:R-:W-:Y:S02]  /*00e0*/  HFMA2 R5, -RZ, RZ, 0, 0 ;  /* 0x00000000ff057431 */ /* 0x000fe400000001ff */
[----:B0-----:R-:W-:-:S04]  /*00f0*/  IMAD.U32 R3, RZ, RZ, UR7 ;  /* 0x00000007ff037e24 */ /* 0x001fc8000f8e00ff */
[C---:B------:R-:W-:Y:S01]  /*0100*/  IMAD R4, R2.reuse, R3, RZ ;  /* 0x0000000302047224 */ /* 0x040fe200078e02ff */
[----:B------:R-:W-:Y:S01]  /*0110*/  ISETP.GE.U32.AND P2, PT, R3, 0x8, PT ;  /* 0x000000080300780c */ /* 0x000fe20003f46070 */
[----:B------:R-:W-:-:S05]  /*0120*/  VIADD R2, R2, 0x1 ;  /* 0x0000000102027836 */ /* 0x000fca0000000000 */
[----:B------:R-:W-:-:S07]  /*0130*/  ISETP.NE.AND P1, PT, R2, UR6, PT ;  /* 0x0000000602007c0c */ /* 0x000fce000bf25270 */
[----:B-12---:R-:W-:Y:S06]  /*0140*/  @!P2 BRA `(.L_x_36) ;  /* 0x000000000040a947 */ /* 0x006fec0003800000 */
[----:B------:R-:W0:Y:S01]  /*0150*/  LDC.64 R8, c[0x0][0x3a0] ;  /* 0x0000e800ff087b82 */ /* 0x000e220000000a00 */
[----:B------:R-:W-:-:S05]  /*0160*/  UMOV UR4, URZ ;  /* 0x000000ff00047c82 */ /* 0x000fca0008000000 */
.L_x_37:
[----:B-1----:R-:W-:Y:S01]  /*0170*/  VIADD R7, R4, UR4 ;  /* 0x0000000404077c36 */ /* 0x002fe20008000000 */
[----:B------:R-:W-:-:S03]  /*0180*/  UIADD3 UR4, UPT, UPT, UR4, 0x8, URZ ;  /* 0x0000000804047890 */ /* 0x000fc6000fffe0ff */
[----:B0-----:R-:W-:-:S03]  /*0190*/  IMAD.WIDE.U32 R6, R7, 0x8, R8 ;  /* 0x0000000807067825 */ /* 0x001fc600078e0008 */
[----:B------:R-:W-:Y:S02]  /*01a0*/  ISETP.NE.AND P2, PT, R0, UR4, PT ;  /* 0x0000000400007c0c */ /* 0x000fe4000bf45270 */
        /* <DEDUP_REMOVED lines=9> */
[----:B------:R-:W-:-:S07]  /*0240*/  IMAD.MOV.U32 R5, RZ, RZ, R0 ;  /* 0x000000ffff057224 */ /* 0x000fce00078e0000 */
.L_x_36:
[----:B------:R-:W-:-:S13]  /*0250*/  ISETP.NE.AND P2, PT, R12, RZ, PT ;  /* 0x000000ff0c00720c */ /* 0x000fda0003f45270 */
[----:B------:R-:W-:Y:S05]  /*0260*/  @!P2 BRA `(.L_x_38) ;  /* 0x000000000088a947 */ /* 0x000fea0003800000 */
[----:B------:R-:W-:Y:S01]  /*0270*/  ISETP.NE.AND P2, PT, R13, RZ, PT ;  /* 0x000000ff0d00720c */ /* 0x000fe20003f45270 */
[----:B------:R-:W-:-:S12]  /*0280*/  @!P0 BRA `(.L_x_39) ;  /* 0x0000000000348947 */ /* 0x000fd80003800000 */
[----:B------:R-:W0:Y:S01]  /*0290*/  LDC.64 R14, c[0x0][0x3a0] ;  /* 0x0000e800ff0e7b82 */ /* 0x000e220000000a00 */
[C---:B------:R-:W-:Y:S01]  /*02a0*/  IADD3 R10, P3, PT, R4.reuse, R5, RZ ;  /* 0x00000005040a7210 */ /* 0x040fe20007f7e0ff */
[----:B------:R-:W-:Y:S01]  /*02b0*/  IMAD.IADD R9, R4, 0x1, R5 ;  /* 0x0000000104097824 */ /* 0x000fe200078e0205 */
[----:B------:R-:W-:-:S03]  /*02c0*/  IADD3 R5, PT, PT, R5, 0x4, RZ ;  /* 0x0000000405057810 */ /* 0x000fc60007ffe0ff */
[----:B------:R-:W-:Y:S02]  /*02d0*/  IMAD.X R11, RZ, RZ, RZ, P3 ;  /* 0x000000ffff0b7224 */ /* 0x000fe400018e06ff */
[----:B-1----:R-:W1:Y:S01]  /*02e0*/  LDC.64 R6, c[0x0][0x3a0] ;  /* 0x0000e800ff067b82 */ /* 0x002e620000000a00 */
[----:B0-----:R-:W-:Y:S01]  /*02f0*/  LEA R8, P3, R10, R14, 0x3 ;  /* 0x0000000e0a087211 */ /* 0x001fe200078618ff */
[----:B-1----:R-:W-:-:S03]  /*0300*/  IMAD.WIDE.U32 R6, R9, 0x8, R6 ;  /* 0x0000000809067825 */ /* 0x002fc600078e0006 */
[----:B------:R-:W-:Y:S02]  /*0310*/  LEA.HI.X R9, R10, R15, R11, 0x3, P3 ;  /* 0x0000000f0a097211 */ /* 0x000fe400018f1c0b */
[----:B------:R0:W-:Y:S04]  /*0320*/  STG.E.64 desc[UR12][R6.64], RZ ;  /* 0x000000ff06007986 */ /* 0x0001e8000c101b0c */
[----:B------:R0:W-:Y:S04]  /*0330*/  STG.E.64 desc[UR12][R8.64+0x8], RZ ;  /* 0x000008ff08007986 */ /* 0x0001e8000c101b0c */
[----:B------:R0:W-:Y:S04]  /*0340*/  STG.E.64 desc[UR12][R8.64+0x10], RZ ;  /* 0x000010ff08007986 */ /* 0x0001e8000c101b0c */
[----:B------:R0:W-:Y:S02]  /*0350*/  STG.E.64 desc[UR12][R8.64+0x18], RZ ;  /* 0x000018ff08007986 */ /* 0x0001e4000c101b0c */
.L_x_39:
[----:B------:R-:W-:Y:S05]  /*0360*/  @!P2 BRA `(.L_x_38) ;  /* 0x000000000048a947 */ /* 0x000fea0003800000 */
[----:B------:R-:W-:Y:S02]  /*0370*/  LOP3.LUT P3, RZ, R3, 0x1, RZ, 0xc0, !PT ;  /* 0x0000000103ff7812 */ /* 0x000fe4000786c0ff */
[----:B------:R-:W-:-:S11]  /*0380*/  ISETP.NE.AND P2, PT, R13, 0x1, PT ;  /* 0x000000010d00780c */ /* 0x000fd60003f45270 */
[----:B01----:R-:W0:Y:S02]  /*0390*/  @P3 LDC.64 R6, c[0x0][0x3a0] ;  /* 0x0000e800ff063b82 */ /* 0x003e240000000a00 */
[----:B------:R-:W-:Y:S05]  /*03a0*/  @!P2 BRA `(.L_x_40) ;  /* 0x00000000002ca947 */ /* 0x000fea0003800000 */
[----:B------:R-:W1:Y:S01]  /*03b0*/  LDC.64 R8, c[0x0][0x3a0] ;  /* 0x0000e800ff087b82 */ /* 0x000e620000000a00 */
[C---:B------:R-:W-:Y:S01]  /*03c0*/  IADD3 R14, P2, PT, R4.reuse, R5, RZ ;  /* 0x00000005040e7210 */ /* 0x040fe20007f5e0ff */
[----:B------:R-:W-:Y:S02]  /*03d0*/  IMAD.IADD R15, R4, 0x1, R5 ;  /* 0x00000001040f7824 */ /* 0x000fe400078e0205 */
[----:B------:R-:W-:Y:S02]  /*03e0*/  VIADD R5, R5, 0x2 ;  /* 0x0000000205057836 */ /* 0x000fe40000000000 */
[----:B------:R-:W-:Y:S02]  /*03f0*/  IMAD.X R16, RZ, RZ, RZ, P2 ;  /* 0x000000ffff107224 */ /* 0x000fe400010e06ff */
[----:B------:R-:W2:Y:S01]  /*0400*/  LDC.64 R10, c[0x0][0x3a0] ;  /* 0x0000e800ff0a7b82 */ /* 0x000ea20000000a00 */
[----:B-1----:R-:W-:-:S04]  /*0410*/  LEA R8, P2, R14, R8, 0x3 ;  /* 0x000000080e087211 */ /* 0x002fc800078418ff */
[----:B------:R-:W-:Y:S01]  /*0420*/  LEA.HI.X R9, R14, R9, R16, 0x3, P2 ;  /* 0x000000090e097211 */ /* 0x000fe200010f1c10 */
[----:B--2---:R-:W-:-:S05]  /*0430*/  IMAD.WIDE.U32 R10, R15, 0x8, R10 ;  /* 0x000000080f0a7825 */ /* 0x004fca00078e000a */
[----:B------:R1:W-:Y:S04]  /*0440*/  STG.E.64 desc[UR12][R10.64], RZ ;  /* 0x000000ff0a007986 */ /* 0x0003e8000c101b0c */
[----:B------:R1:W-:Y:S02]  /*0450*/  STG.E.64 desc[UR12][R8.64+0x8], RZ ;  /* 0x000008ff08007986 */ /* 0x0003e4000c101b0c */
.L_x_40:
[----:B------:R-:W-:-:S04]  /*0460*/  @P3 IMAD.IADD R5, R4, 0x1, R5 ;  /* 0x0000000104053824 */ /* 0x000fc800078e0205 */
[----:B0-----:R-:W-:-:S05]  /*0470*/  @P3 IMAD.WIDE.U32 R6, R5, 0x8, R6 ;  /* 0x0000000805063825 */ /* 0x001fca00078e0006 */
[----:B------:R2:W-:Y:S02]  /*0480*/  @P3 STG.E.64 desc[UR12][R6.64], RZ ;  /* 0x000000ff06003986 */ /* 0x0005e4000c101b0c */
.L_x_38:
[----:B------:R-:W-:Y:S05]  /*0490*/  @P1 BRA `(.L_x_41) ;  /* 0xfffffffc000c1947 */ /* 0x000fea000383ffff */
.L_x_35:
[----:B------:R-:W3:Y:S02]  /*04a0*/  LDC R0, c[0x0][0x388] ;  /* 0x0000e200ff007b82 */ /* 0x000ee40000000800 */
[----:B---3--:R-:W-:-:S04]  /*04b0*/  VIMNMX3 R0, R0, UR6, R3, PT ;  /* 0x0000000600007c0f */ /* 0x008fc8000b800103 */
[----:B------:R-:W-:-:S13]  /*04c0*/  ISETP.GE.AND P0, PT, R0, 0x1, PT ;  /* 0x000000010000780c */ /* 0x000fda0003f06270 */
[----:B------:R-:W-:Y:S05]  /*04d0*/  @!P0 EXIT ;  /* 0x000000000000894d */ /* 0x000fea0003800000 */
[----:B------:R-:W3:Y:S01]  /*04e0*/  LDCU.64 UR6, c[0x0][0x398] ;  /* 0x00007300ff0677ac */ /* 0x000ee20008000a00 */
[----:B------:R-:W-:Y:S01]  /*04f0*/  LOP3.LUT R0, R3, 0x7, RZ, 0xc0, !PT ;  /* 0x0000000703007812 */ /* 0x000fe200078ec0ff */
[----:B------:R-:W-:-:S03]  /*0500*/  UMOV UR4, URZ ;  /* 0x000000ff00047c82 */ /* 0x000fc60008000000 */
[----:B------:R-:W-:-:S04]  /*0510*/  IADD3 R2, PT, PT, R0, -0x1, RZ ;  /* 0xffffffff00027810 */ /* 0x000fc80007ffe0ff */
[----:B------:R-:W-:Y:S02]  /*0520*/  ISETP.GE.U32.AND P0, PT, R2, 0x3, PT ;  /* 0x000000030200780c */ /* 0x000fe40003f06070 */
[C---:B------:R-:W-:Y:S02]  /*0530*/  LOP3.LUT R2, R3.reuse, 0x7ffffff8, RZ, 0xc0, !PT ;  /* 0x7ffffff803027812 */ /* 0x040fe400078ec0ff */
[----:B------:R-:W-:-:S03]  /*0540*/  LOP3.LUT R3, R3, 0x3, RZ, 0xc0, !PT ;  /* 0x0000000303037812 */ /* 0x000fc600078ec0ff */
[----:B------:R-:W-:Y:S01]  /*0550*/  IMAD.MOV R4, RZ, RZ, -R2 ;  /* 0x000000ffff047224 */ /* 0x000fe200078e0a02 */
[----:B---3--:R-:W-:-:S04]  /*0560*/  UIADD3 UR5, UP0, UPT, UR6, 0x20, URZ ;  /* 0x0000002006057890 */ /* 0x008fc8000ff1e0ff */
[----:B------:R-:W-:-:S12]  /*0570*/  UIADD3.X UR8, UPT, UPT, URZ, UR7, URZ, UP0, !UPT ;  /* 0x00000007ff087290 */ /* 0x000fd800087fe4ff */
.L_x_48:
[----:B---3--:R-:W3:Y:S01]  /*0580*/  LDCU.64 UR14, c[0x0][0x380] ;  /* 0x00007000ff0e77ac */ /* 0x008ee20008000a00 */
[----:B------:R-:W-:Y:S01]  /*0590*/  IMAD.MOV.U32 R5, RZ, RZ, RZ ;  /* 0x000000ffff057224 */ /* 0x000fe200078e00ff */
[----:B------:R-:W4:Y:S01]  /*05a0*/  LDCU.64 UR6, c[0x0][0x3a0] ;  /* 0x00007400ff0677ac */ /* 0x000f220008000a00 */
[----:B------:R-:W-:Y:S01]  /*05b0*/  UMOV UR9, UR4 ;  /* 0x0000000400097c82 */ /* 0x000fe20008000000 */
[----:B---3--:R-:W-:Y:S02]  /*05c0*/  UIMAD UR10, UR4, UR15, URZ ;  /* 0x0000000f040a72a4 */ /* 0x008fe4000f8e02ff */
[----:B------:R-:W-:Y:S02]  /*05d0*/  UIADD3 UR4, UPT, UPT, UR4, 0x1, URZ ;  /* 0x0000000104047890 */ /* 0x000fe4000fffe0ff */
[----:B----4-:R-:W-:-:S04]  /*05e0*/  UIMAD.WIDE.U32 UR6, UR10, 0x8, UR6 ;  /* 0x000000080a0678a5 */ /* 0x010fc8000f8e0006 */
[----:B------:R-:W-:-:S04]  /*05f0*/  UIADD3 UR11, UP0, UPT, UR6, 0x20, URZ ;  /* 0x00000020060b7890 */ /* 0x000fc8000ff1e0ff */
[----:B------:R-:W-:Y:S02]  /*0600*/  UIADD3.X UR6, UPT, UPT, URZ, UR7, URZ, UP0, !UPT ;  /* 0x00000007ff067290 */ /* 0x000fe400087fe4ff */
[----:B012---:R-:W-:-:S11]  /*0610*/  UISETP.NE.AND UP0, UPT, UR4, UR14, UPT ;  /* 0x0000000e0400728c */ /* 0x007fd6000bf05270 */
.L_x_47:
[----:B012---:R-:W0:Y:S01]  /*0620*/  LDC R8, c[0x0][0x388] ;  /* 0x0000e200ff087b82 */ /* 0x007e220000000800 */
[----:B------:R-:W1:Y:S01]  /*0630*/  LDCU UR7, c[0x0][0x384] ;  /* 0x00007080ff0777ac */ /* 0x000e620008000800 */
[----:B------:R-:W-:-:S06]  /*0640*/  IMAD.MOV.U32 R21, RZ, RZ, RZ ;  /* 0x000000ffff157224 */ /* 0x000fcc00078e00ff */
[----:B--2---:R-:W2:Y:S01]  /*0650*/  LDC.64 R6, c[0x0][0x390] ;  /* 0x0000e400ff067b82 */ /* 0x004ea20000000a00 */
[----:B-1----:R-:W-:Y:S02]  /*0660*/  UISETP.GE.U32.AND UP1, UPT, UR7, 0x8, UPT ;  /* 0x000000080700788c */ /* 0x002fe4000bf26070 */
[C---:B------:R-:W-:Y:S02]  /*0670*/  IMAD R20, R5.reuse, UR7, RZ ;  /* 0x0000000705147c24 */ /* 0x040fe4000f8e02ff */
[----:B0-----:R-:W-:Y:S02]  /*0680*/  IMAD R9, R8, UR9, R5 ;  /* 0x0000000908097c24 */ /* 0x001fe4000f8e0205 */
[----:B------:R-:W-:-:S05]  /*0690*/  VIADD R5, R5, 0x1 ;  /* 0x0000000105057836 */ /* 0x000fca0000000000 */
[----:B------:R-:W-:Y:S01]  /*06a0*/  ISETP.NE.AND P1, PT, R5, R8, PT ;  /* 0x000000080500720c */ /* 0x000fe20003f25270 */
[----:B--2---:R-:W-:Y:S01]  /*06b0*/  IMAD.WIDE.U32 R6, R9, 0x8, R6 ;  /* 0x0000000809067825 */ /* 0x004fe200078e0006 */
[----:B---3--:R-:W-:Y:S11]  /*06c0*/  BRA.U !UP1, `(.L_x_42) ;  /* 0x0000000109e07547 */ /* 0x008ff6000b800000 */
[----:B------:R-:W-:Y:S01]  /*06d0*/  MOV R8, UR5 ;  /* 0x0000000500087c02 */ /* 0x000fe20008000f00 */
[----:B------:R-:W-:Y:S02]  /*06e0*/  IMAD.U32 R9, RZ, RZ, UR8 ;  /* 0x00000008ff097e24 */ /* 0x000fe4000f8e00ff */
[----:B------:R-:W-:Y:S02]  /*06f0*/  IMAD.U32 R13, RZ, RZ, UR11 ;  /* 0x0000000bff0d7e24 */ /* 0x000fe4000f8e00ff */
[----:B------:R-:W-:-:S04]  /*0700*/  IMAD.WIDE.U32 R8, R20, 0x8, R8 ;  /* 0x0000000814087825 */ /* 0x000fc800078e0008 */
[----:B------:R-:W-:Y:S02]  /*0710*/  IMAD.U32 R18, RZ, RZ, UR6 ;  /* 0x00000006ff127e24 */ /* 0x000fe4000f8e00ff */
[----:B------:R-:W-:-:S07]  /*0720*/  IMAD.MOV.U32 R12, RZ, RZ, R4 ;  /* 0x000000ffff0c7224 */ /* 0x000fce00078e0004 */
.L_x_43:
[----:B0-----:R-:W-:Y:S01]  /*0730*/  MOV R10, R13 ;  /* 0x0000000d000a7202 */ /* 0x001fe20000000f00 */
[----:B------:R-:W-:Y:S01]  /*0740*/  IMAD.MOV.U32 R11, RZ, RZ, R18 ;  /* 0x000000ffff0b7224 */ /* 0x000fe200078e0012 */
[----:B------:R-:W2:Y:S04]  /*0750*/  LDG.E.64 R14, desc[UR12][R6.64] ;  /* 0x0000000c060e7981 */ /* 0x000ea8000c1e1b00 */
[----:B------:R-:W2:Y:S04]  /*0760*/  LDG.E.64 R16, desc[UR12][R8.64+-0x20] ;  /* 0xffffe00c08107981 */ /* 0x000ea8000c1e1b00 */
[----:B------:R-:W2:Y:S04]  /*0770*/  LDG.E.64 R18, desc[UR12][R10.64+-0x20] ;  /* 0xffffe00c0a127981 */ /* 0x000ea8000c1e1b00 */
[----:B------:R-:W3:Y:S04]  /*0780*/  LDG.E.64 R22, desc[UR12][R10.64+-0x18] ;  /* 0xffffe80c0a167981 */ /* 0x000ee8000c1e1b00 */
[----:B------:R-:W4:Y:S01]  /*0790*/  LDG.E.64 R24, desc[UR12][R10.64+-0x10] ;  /* 0xfffff00c0a187981 */ /* 0x000f22000c1e1b00 */
[----:B--2---:R-:W-:-:S07]  /*07a0*/  DFMA R14, R14, R16, R18 ;  /* 0x000000100e0e722b */ /* 0x004fce0000000012 */
[----:B------:R0:W-:Y:S04]  /*07b0*/  STG.E.64 desc[UR12][R10.64+-0x20], R14 ;  /* 0xffffe00e0a007986 */ /* 0x0001e8000c101b0c */
[----:B------:R-:W3:Y:S04]  /*07c0*/  LDG.E.64 R16, desc[UR12][R6.64] ;  /* 0x0000000c06107981 */ /* 0x000ee8000c1e1b00 */
[----:B------:R-:W3:Y:S02]  /*07d0*/  LDG.E.64 R18, desc[UR12][R8.64+-0x18] ;  /* 0xffffe80c08127981 */ /* 0x000ee4000c1e1b00 */
[----:B---3--:R-:W-:-:S07]  /*07e0*/  DFMA R16, R16, R18, R22 ;  /* 0x000000121010722b */ /* 0x008fce0000000016 */
[----:B------:R1:W-:Y:S04]  /*07f0*/  STG.E.64 desc[UR12][R10.64+-0x18], R16 ;  /* 0xffffe8100a007986 */ /* 0x0003e8000c101b0c */
[----:B------:R-:W4:Y:S04]  /*0800*/  LDG.E.64 R18, desc[UR12][R6.64] ;  /* 0x0000000c06127981 */ /* 0x000f28000c1e1b00 */
[----:B------:R-:W4:Y:S02]  /*0810*/  LDG.E.64 R22, desc[UR12][R8.64+-0x10] ;  /* 0xfffff00c08167981 */ /* 0x000f24000c1e1b00 */
[----:B----4-:R-:W-:-:S02]  /*0820*/  DFMA R18, R18, R22, R24 ;  /* 0x000000161212722b */ /* 0x010fc40000000018 */
[----:B------:R-:W2:Y:S05]  /*0830*/  LDG.E.64 R24, desc[UR12][R10.64+-0x8] ;  /* 0xfffff80c0a187981 */ /* 0x000eaa000c1e1b00 */
[----:B------:R3:W-:Y:S04]  /*0840*/  STG.E.64 desc[UR12][R10.64+-0x10], R18 ;  /* 0xfffff0120a007986 */ /* 0x0007e8000c101b0c */
[----:B0-----:R-:W2:Y:S04]  /*0850*/  LDG.E.64 R14, desc[UR12][R6.64] ;  /* 0x0000000c060e7981 */ /* 0x001ea8000c1e1b00 */
[----:B------:R-:W2:Y:S02]  /*0860*/  LDG.E.64 R22, desc[UR12][R8.64+-0x8] ;  /* 0xfffff80c08167981 */ /* 0x000ea4000c1e1b00 */
[----:B--2---:R-:W-:-:S02]  /*0870*/  DFMA R14, R14, R22, R24 ;  /* 0x000000160e0e722b */ /* 0x004fc40000000018 */
[----:B------:R-:W2:Y:S05]  /*0880*/  LDG.E.64 R24, desc[UR12][R10.64] ;  /* 0x0000000c0a187981 */ /* 0x000eaa000c1e1b00 */
[----:B------:R0:W-:Y:S04]  /*0890*/  STG.E.64 desc[UR12][R10.64+-0x8], R14 ;  /* 0xfffff80e0a007986 */ /* 0x0001e8000c101b0c */
[----:B-1----:R-:W2:Y:S04]  /*08a0*/  LDG.E.64 R16, desc[UR12][R6.64] ;  /* 0x0000000c06107981 */ /* 0x002ea8000c1e1b00 */
[----:B------:R-:W2:Y:S02]  /*08b0*/  LDG.E.64 R22, desc[UR12][R8.64] ;  /* 0x0000000c08167981 */ /* 0x000ea4000c1e1b00 */
[----:B--2---:R-:W-:-:S02]  /*08c0*/  DFMA R16, R16, R22, R24 ;  /* 0x000000161010722b */ /* 0x004fc40000000018 */
[----:B------:R-:W2:Y:S05]  /*08d0*/  LDG.E.64 R24, desc[UR12][R10.64+0x8] ;  /* 0x0000080c0a187981 */ /* 0x000eaa000c1e1b00 */
[----:B------:R1:W-:Y:S04]  /*08e0*/  STG.E.64 desc[UR12][R10.64], R16 ;  /* 0x000000100a007986 */ /* 0x0003e8000c101b0c */
[----:B---3--:R-:W2:Y:S04]  /*08f0*/  LDG.E.64 R18, desc[UR12][R6.64] ;  /* 0x0000000c06127981 */ /* 0x008ea8000c1e1b00 */
[----:B------:R-:W2:Y:S02]  /*0900*/  LDG.E.64 R22, desc[UR12][R8.64+0x8] ;  /* 0x0000080c08167981 */ /* 0x000ea4000c1e1b00 */
[----:B--2---:R-:W-:-:S02]  /*0910*/  DFMA R18, R18, R22, R24 ;  /* 0x000000161212722b */ /* 0x004fc40000000018 */
[----:B------:R-:W2:Y:S05]  /*0920*/  LDG.E.64 R24, desc[UR12][R10.64+0x10] ;  /* 0x0000100c0a187981 */ /* 0x000eaa000c1e1b00 */
[----:B------:R3:W-:Y:S04]  /*0930*/  STG.E.64 desc[UR12][R10.64+0x8], R18 ;  /* 0x000008120a007986 */ /* 0x0007e8000c101b0c */
[----:B0-----:R-:W2:Y:S04]  /*0940*/  LDG.E.64 R14, desc[UR12][R6.64] ;  /* 0x0000000c060e7981 */ /* 0x001ea8000c1e1b00 */
[----:B------:R-:W2:Y:S01]  /*0950*/  LDG.E.64 R22, desc[UR12][R8.64+0x10] ;  /* 0x0000100c08167981 */ /* 0x000ea2000c1e1b00 */
[----:B------:R-:W-:Y:S01]  /*0960*/  VIADD R12, R12, 0x8 ;  /* 0x000000080c0c7836 */ /* 0x000fe20000000000 */
[----:B--2---:R-:W-:-:S02]  /*0970*/  DFMA R14, R14, R22, R24 ;  /* 0x000000160e0e722b */ /* 0x004fc40000000018 */
[----:B------:R-:W2:Y:S05]  /*0980*/  LDG.E.64 R24, desc[UR12][R10.64+0x18] ;  /* 0x0000180c0a187981 */ /* 0x000eaa000c1e1b00 */
[----:B------:R0:W-:Y:S04]  /*0990*/  STG.E.64 desc[UR12][R10.64+0x10], R14 ;  /* 0x0000100e0a007986 */ /* 0x0001e8000c101b0c */
[----:B-1----:R-:W2:Y:S04]  /*09a0*/  LDG.E.64 R16, desc[UR12][R6.64] ;  /* 0x0000000c06107981 */ /* 0x002ea8000c1e1b00 */
[----:B------:R1:W2:Y:S01]  /*09b0*/  LDG.E.64 R22, desc[UR12][R8.64+0x18] ;  /* 0x0000180c08167981 */ /* 0x0002a2000c1e1b00 */
[----:B------:R-:W-:-:S02]  /*09c0*/  ISETP.NE.AND P2, PT, R12, RZ, PT ;  /* 0x000000ff0c00720c */ /* 0x000fc40003f45270 */
[----:B------:R-:W-:Y:S02]  /*09d0*/  IADD3 R13, P4, PT, R10, 0x40, RZ ;  /* 0x000000400a0d7810 */ /* 0x000fe40007f9e0ff */
[----:B-1----:R-:W-:-:S03]  /*09e0*/  IADD3 R8, P3, PT, R8, 0x40, RZ ;  /* 0x0000004008087810 */ /* 0x002fc60007f7e0ff */
[----:B---3--:R-:W-:Y:S02]  /*09f0*/  IMAD.X R18, RZ, RZ, R11, P4 ;  /* 0x000000ffff127224 */ /* 0x008fe400020e060b */
[----:B------:R-:W-:Y:S01]  /*0a00*/  IMAD.X R9, RZ, RZ, R9, P3 ;  /* 0x000000ffff097224 */ /* 0x000fe200018e0609 */
[----:B--2---:R-:W-:-:S07]  /*0a10*/  DFMA R16, R16, R22, R24 ;  /* 0x000000161010722b */ /* 0x004fce0000000018 */
[----:B------:R0:W-:Y:S01]  /*0a20*/  STG.E.64 desc[UR12][R10.64+0x18], R16 ;  /* 0x000018100a007986 */ /* 0x0001e2000c101b0c */
[----:B------:R-:W-:Y:S05]  /*0a30*/  @P2 BRA `(.L_x_43) ;  /* 0xfffffffc003c2947 */ /* 0x000fea000383ffff */
[----:B------:R-:W-:-:S07]  /*0a40*/  MOV R21, R2 ;  /* 0x0000000200157202 */ /* 0x000fce0000000f00 */
.L_x_42:
[----:B------:R-:W-:-:S13]  /*0a50*/  ISETP.NE.AND P2, PT, R0, RZ, PT ;  /* 0x000000ff0000720c */ /* 0x000fda0003f45270 */
[----:B------:R-:W-:Y:S05]  /*0a60*/  @!P2 BRA `(.L_x_44) ;  /* 0x000000040048a947 */ /* 0x000fea0003800000 */
[----:B------:R-:W-:Y:S01]  /*0a70*/  ISETP.NE.AND P2, PT, R3, RZ, PT ;  /* 0x000000ff0300720c */ /* 0x000fe20003f45270 */
[----:B------:R-:W-:-:S12]  /*0a80*/  @!P0 BRA `(.L_x_45) ;  /* 0x0000000000948947 */ /* 0x000fd80003800000 */
[----:B0-----:R-:W0:Y:S01]  /*0a90*/  LDC.64 R16, c[0x0][0x398] ;  /* 0x0000e600ff107b82 */ /* 0x001e220000000a00 */
[----:B------:R-:W-:Y:S01]  /*0aa0*/  IMAD.IADD R11, R20, 0x1, R21 ;  /* 0x00000001140b7824 */ /* 0x000fe200078e0215 */
[----:B------:R-:W2:Y:S01]  /*0ab0*/  LDG.E.64 R18, desc[UR12][R6.64] ;  /* 0x0000000c06127981 */ /* 0x000ea2000c1e1b00 */
[----:B------:R-:W-:-:S05]  /*0ac0*/  VIADD R13, R21, UR10 ;  /* 0x0000000a150d7c36 */ /* 0x000fca0008000000 */
[----:B------:R-:W1:Y:S08]  /*0ad0*/  LDC.64 R8, c[0x0][0x3a0] ;  /* 0x0000e800ff087b82 */ /* 0x000e700000000a00 */
[----:B------:R-:W3:Y:S01]  /*0ae0*/  LDC.64 R14, c[0x0][0x3a0] ;  /* 0x0000e800ff0e7b82 */ /* 0x000ee20000000a00 */
[----:B0-----:R-:W-:-:S06]  /*0af0*/  IMAD.WIDE.U32 R16, R11, 0x8, R16 ;  /* 0x000000080b107825 */ /* 0x001fcc00078e0010 */
[----:B------:R-:W2:Y:S01]  /*0b00*/  LDG.E.64 R16, desc[UR12][R16.64] ;  /* 0x0000000c10107981 */ /* 0x000ea2000c1e1b00 */
[----:B-1----:R-:W-:Y:S02]  /*0b10*/  IMAD.WIDE.U32 R8, R13, 0x8, R8 ;  /* 0x000000080d087825 */ /* 0x002fe400078e0008 */
[----:B------:R-:W0:Y:S03]  /*0b20*/  LDC.64 R12, c[0x0][0x398] ;  /* 0x0000e600ff0c7b82 */ /* 0x000e260000000a00 */
[----:B------:R-:W2:Y:S01]  /*0b30*/  LDG.E.64 R10, desc[UR12][R8.64] ;  /* 0x0000000c080a7981 */ /* 0x000ea2000c1e1b00 */
[----:B------:R-:W-:Y:S02]  /*0b40*/  IADD3 R23, P4, PT, R20, R21, RZ ;  /* 0x0000001514177210 */ /* 0x000fe40007f9e0ff */
[----:B------:R-:W-:-:S03]  /*0b50*/  IADD3 R22, P3, PT, R21, UR10, RZ ;  /* 0x0000000a15167c10 */ /* 0x000fc6000ff7e0ff */
[----:B------:R-:W-:Y:S01]  /*0b60*/  IMAD.X R24, RZ, RZ, RZ, P4 ;  /* 0x000000ffff187224 */ /* 0x000fe200020e06ff */
[----:B---3--:R-:W-:Y:S01]  /*0b70*/  LEA R14, P5, R22, R14, 0x3 ;  /* 0x0000000e160e7211 */ /* 0x008fe200078a18ff */
[----:B------:R-:W-:-:S05]  /*0b80*/  IMAD.X R25, RZ, RZ, RZ, P3 ;  /* 0x000000ffff197224 */ /* 0x000fca00018e06ff */
[----:B------:R-:W-:Y:S02]  /*0b90*/  LEA.HI.X R15, R22, R15, R25, 0x3, P5 ;  /* 0x0000000f160f7211 */ /* 0x000fe400028f1c19 */
[----:B0-----:R-:W-:-:S04]  /*0ba0*/  LEA R12, P4, R23, R12, 0x3 ;  /* 0x0000000c170c7211 */ /* 0x001fc800078818ff */
[----:B------:R-:W-:Y:S01]  /*0bb0*/  LEA.HI.X R13, R23, R13, R24, 0x3, P4 ;  /* 0x0000000d170d7211 */ /* 0x000fe200020f1c18 */
[----:B--2---:R-:W-:-:S07]  /*0bc0*/  DFMA R10, R18, R16, R10 ;  /* 0x00000010120a722b */ /* 0x004fce000000000a */
[----:B------:R0:W-:Y:S04]  /*0bd0*/  STG.E.64 desc[UR12][R8.64], R10 ;  /* 0x0000000a08007986 */ /* 0x0001e8000c101b0c */
[----:B------:R-:W2:Y:S04]  /*0be0*/  LDG.E.64 R16, desc[UR12][R6.64] ;  /* 0x0000000c06107981 */ /* 0x000ea8000c1e1b00 */
[----:B------:R-:W2:Y:S04]  /*0bf0*/  LDG.E.64 R18, desc[UR12][R12.64+0x8] ;  /* 0x0000080c0c127981 */ /* 0x000ea8000c1e1b00 */
[----:B------:R-:W2:Y:S04]  /*0c00*/  LDG.E.64 R22, desc[UR12][R14.64+0x8] ;  /* 0x0000080c0e167981 */ /* 0x000ea8000c1e1b00 */
[----:B------:R-:W3:Y:S01]  /*0c10*/  LDG.E.64 R24, desc[UR12][R14.64+0x10] ;  /* 0x0000100c0e187981 */ /* 0x000ee2000c1e1b00 */
[----:B--2---:R-:W-:-:S07]  /*0c20*/  DFMA R16, R16, R18, R22 ;  /* 0x000000121010722b */ /* 0x004fce0000000016 */
[----:B------:R1:W-:Y:S04]  /*0c30*/  STG.E.64 desc[UR12][R14.64+0x8], R16 ;  /* 0x000008100e007986 */ /* 0x0003e8000c101b0c */
[----:B------:R-:W3:Y:S04]  /*0c40*/  LDG.E.64 R18, desc[UR12][R6.64] ;  /* 0x0000000c06127981 */ /* 0x000ee8000c1e1b00 */
[----:B------:R-:W3:Y:S02]  /*0c50*/  LDG.E.64 R22, desc[UR12][R12.64+0x10] ;  /* 0x0000100c0c167981 */ /* 0x000ee4000c1e1b00 */
[----:B---3--:R-:W-:-:S02]  /*0c60*/  DFMA R18, R18, R22, R24 ;  /* 0x000000161212722b */ /* 0x008fc40000000018 */
[----:B------:R-:W2:Y:S05]  /*0c70*/  LDG.E.64 R22, desc[UR12][R14.64+0x18] ;  /* 0x0000180c0e167981 */ /* 0x000eaa000c1e1b00 */
[----:B------:R1:W-:Y:S04]  /*0c80*/  STG.E.64 desc[UR12][R14.64+0x10], R18 ;  /* 0x000010120e007986 */ /* 0x0003e8000c101b0c */
[----:B0-----:R-:W2:Y:S04]  /*0c90*/  LDG.E.64 R10, desc[UR12][R12.64+0x18] ;  /* 0x0000180c0c0a7981 */ /* 0x001ea8000c1e1b00 */
[----:B------:R-:W2:Y:S01]  /*0ca0*/  LDG.E.64 R8, desc[UR12][R6.64] ;  /* 0x0000000c06087981 */ /* 0x000ea2000c1e1b00 */
[----:B------:R-:W-:Y:S01]  /*0cb0*/  IADD3 R21, PT, PT, R21, 0x4, RZ ;  /* 0x0000000415157810 */ /* 0x000fe20007ffe0ff */
[----:B--2---:R-:W-:-:S07]  /*0cc0*/  DFMA R8, R8, R10, R22 ;  /* 0x0000000a0808722b */ /* 0x004fce0000000016 */
[----:B------:R1:W-:Y:S04]  /*0cd0*/  STG.E.64 desc[UR12][R14.64+0x18], R8 ;  /* 0x000018080e007986 */ /* 0x0003e8000c101b0c */
.L_x_45:
[----:B------:R-:W-:Y:S05]  /*0ce0*/  @!P2 BRA `(.L_x_44) ;  /* 0x0000000000a8a947 */ /* 0x000fea0003800000 */
[----:B------:R-:W-:Y:S01]  /*0cf0*/  ISETP.NE.AND P2, PT, R3, 0x1, PT ;  /* 0x000000010300780c */ /* 0x000fe20003f45270 */
[----:B------:R-:W-:-:S12]  /*0d00*/  ULOP3.LUT UP1, URZ, UR7, 0x1, URZ, 0xc0, !UPT ;  /* 0x0000000107ff7892 */ /* 0x000fd8000f82c0ff */
[----:B------:R-:W-:Y:S05]  /*0d10*/  @!P2 BRA `(.L_x_46) ;  /* 0x00000000006ca947 */ /* 0x000fea0003800000 */
[----:B-1----:R-:W1:Y:S01]  /*0d20*/  LDC.64 R8, c[0x0][0x398] ;  /* 0x0000e600ff087b82 */ /* 0x002e620000000a00 */
[----:B------:R-:W-:Y:S02]  /*0d30*/  IMAD.IADD R13, R20, 0x1, R21 ;  /* 0x00000001140d7824 */ /* 0x000fe400078e0215 */
[----:B0-----:R-:W-:-:S05]  /*0d40*/  VIADD R15, R21, UR10 ;  /* 0x0000000a150f7c36 */ /* 0x001fca0008000000 */
[----:B------:R-:W0:Y:S08]  /*0d50*/  LDC.64 R10, c[0x0][0x3a0] ;  /* 0x0000e800ff0a7b82 */ /* 0x000e300000000a00 */
[----:B------:R-:W2:Y:S01]  /*0d60*/  LDC.64 R16, c[0x0][0x398] ;  /* 0x0000e600ff107b82 */ /* 0x000ea20000000a00 */
[----:B-1----:R-:W-:-:S07]  /*0d70*/  IMAD.WIDE.U32 R12, R13, 0x8, R8 ;  /* 0x000000080d0c7825 */ /* 0x002fce00078e0008 */
[----:B------:R-:W1:Y:S01]  /*0d80*/  LDC.64 R18, c[0x0][0x3a0] ;  /* 0x0000e800ff127b82 */ /* 0x000e620000000a00 */
[----:B------:R-:W3:Y:S01]  /*0d90*/  LDG.E.64 R12, desc[UR12][R12.64] ;  /* 0x0000000c0c0c7981 */ /* 0x000ee2000c1e1b00 */
[----:B0-----:R-:W-:-:S03]  /*0da0*/  IMAD.WIDE.U32 R8, R15, 0x8, R10 ;  /* 0x000000080f087825 */ /* 0x001fc600078e000a */
[----:B------:R-:W3:Y:S04]  /*0db0*/  LDG.E.64 R10, desc[UR12][R6.64] ;  /* 0x0000000c060a7981 */ /* 0x000ee8000c1e1b00 */
[----:B------:R-:W3:Y:S01]  /*0dc0*/  LDG.E.64 R14, desc[UR12][R8.64] ;  /* 0x0000000c080e7981 */ /* 0x000ee2000c1e1b00 */
[----:B------:R-:W-:Y:S02]  /*0dd0*/  IADD3 R23, P2, PT, R20, R21, RZ ;  /* 0x0000001514177210 */ /* 0x000fe40007f5e0ff */
[----:B------:R-:W-:-:S03]  /*0de0*/  IADD3 R22, P3, PT, R21, UR10, RZ ;  /* 0x0000000a15167c10 */ /* 0x000fc6000ff7e0ff */
[----:B------:R-:W-:Y:S01]  /*0df0*/  IMAD.X R24, RZ, RZ, RZ, P2 ;  /* 0x000000ffff187224 */ /* 0x000fe200010e06ff */
[C---:B--2---:R-:W-:Y:S01]  /*0e00*/  LEA R16, P2, R23.reuse, R16, 0x3 ;  /* 0x0000001017107211 */ /* 0x044fe200078418ff */
[----:B------:R-:W-:Y:S01]  /*0e10*/  IMAD.X R25, RZ, RZ, RZ, P3 ;  /* 0x000000ffff197224 */ /* 0x000fe200018e06ff */
[C---:B-1----:R-:W-:Y:S02]  /*0e20*/  LEA R18, P4, R22.reuse, R18, 0x3 ;  /* 0x0000001216127211 */ /* 0x042fe400078818ff */
[----:B------:R-:W-:Y:S02]  /*0e30*/  LEA.HI.X R17, R23, R17, R24, 0x3, P2 ;  /* 0x0000001117117211 */ /* 0x000fe400010f1c18 */
[----:B------:R-:W-:Y:S01]  /*0e40*/  LEA.HI.X R19, R22, R19, R25, 0x3, P4 ;  /* 0x0000001316137211 */ /* 0x000fe200020f1c19 */
[----:B---3--:R-:W-:-:S07]  /*0e50*/  DFMA R10, R10, R12, R14 ;  /* 0x0000000c0a0a722b */ /* 0x008fce000000000e */
[----:B------:R2:W-:Y:S04]  /*0e60*/  STG.E.64 desc[UR12][R8.64], R10 ;  /* 0x0000000a08007986 */ /* 0x0005e8000c101b0c */
[----:B------:R-:W3:Y:S04]  /*0e70*/  LDG.E.64 R12, desc[UR12][R6.64] ;  /* 0x0000000c060c7981 */ /* 0x000ee8000c1e1b00 */
[----:B------:R-:W3:Y:S04]  /*0e80*/  LDG.E.64 R16, desc[UR12][R16.64+0x8] ;  /* 0x0000080c10107981 */ /* 0x000ee8000c1e1b00 */
[----:B------:R-:W3:Y:S01]  /*0e90*/  LDG.E.64 R14, desc[UR12][R18.64+0x8] ;  /* 0x0000080c120e7981 */ /* 0x000ee2000c1e1b00 */
[----:B------:R-:W-:Y:S01]  /*0ea0*/  IADD3 R21, PT, PT, R21, 0x2, RZ ;  /* 0x0000000215157810 */ /* 0x000fe20007ffe0ff */
[----:B---3--:R-:W-:-:S07]  /*0eb0*/  DFMA R12, R12, R16, R14 ;  /* 0x000000100c0c722b */ /* 0x008fce000000000e */
[----:B------:R2:W-:Y:S04]  /*0ec0*/  STG.E.64 desc[UR12][R18.64+0x8], R12 ;  /* 0x0000080c12007986 */ /* 0x0005e8000c101b0c */
.L_x_46:
[----:B------:R-:W-:Y:S05]  /*0ed0*/  BRA.U !UP1, `(.L_x_44) ;  /* 0x00000001092c7547 */ /* 0x000fea000b800000 */
[----:B-12---:R-:W1:Y:S01]  /*0ee0*/  LDC.64 R8, c[0x0][0x398] ;  /* 0x0000e600ff087b82 */ /* 0x006e620000000a00 */
[----:B------:R-:W-:Y:S01]  /*0ef0*/  IMAD.IADD R13, R20, 0x1, R21 ;  /* 0x00000001140d7824 */ /* 0x000fe200078e0215 */
[----:B------:R-:W2:Y:S01]  /*0f00*/  LDG.E.64 R6, desc[UR12][R6.64] ;  /* 0x0000000c06067981 */ /* 0x000ea2000c1e1b00 */
[----:B0-----:R-:W-:-:S05]  /*0f10*/  VIADD R15, R21, UR10 ;  /* 0x0000000a150f7c36 */ /* 0x001fca0008000000 */
[----:B------:R-:W0:Y:S01]  /*0f20*/  LDC.64 R10, c[0x0][0x3a0] ;  /* 0x0000e800ff0a7b82 */ /* 0x000e220000000a00 */
[----:B-1----:R-:W-:-:S06]  /*0f30*/  IMAD.WIDE.U32 R8, R13, 0x8, R8 ;  /* 0x000000080d087825 */ /* 0x002fcc00078e0008 */
[----:B------:R-:W2:Y:S01]  /*0f40*/  LDG.E.64 R8, desc[UR12][R8.64] ;  /* 0x0000000c08087981 */ /* 0x000ea2000c1e1b00 */
[----:B0-----:R-:W-:-:S05]  /*0f50*/  IMAD.WIDE.U32 R10, R15, 0x8, R10 ;  /* 0x000000080f0a7825 */ /* 0x001fca00078e000a */
[----:B------:R-:W2:Y:S02]  /*0f60*/  LDG.E.64 R12, desc[UR12][R10.64] ;  /* 0x0000000c0a0c7981 */ /* 0x000ea4000c1e1b00 */
[----:B--2---:R-:W-:-:S07]  /*0f70*/  DFMA R12, R6, R8, R12 ;  /* 0x00000008060c722b */ /* 0x004fce000000000c */
[----:B------:R3:W-:Y:S04]  /*0f80*/  STG.E.64 desc[UR12][R10.64], R12 ;  /* 0x0000000c0a007986 */ /* 0x0007e8000c101b0c */
.L_x_44:
[----:B------:R-:W-:Y:S05]  /*0f90*/  @P1 BRA `(.L_x_47) ;  /* 0xfffffff400a01947 */ /* 0x000fea000383ffff */
[----:B------:R-:W-:Y:S05]  /*0fa0*/  BRA.U UP0, `(.L_x_48) ;  /* 0xfffffff500747547 */ /* 0x000fea000b83ffff */
[----:B------:R-:W-:Y:S05]  /*0fb0*/  EXIT ;  /* 0x000000000000794d */ /* 0x000fea0003800000 */
.L_x_49:
        /* <DEDUP_REMOVED lines=12> */
.L_x_54:


//--------------------- .nv.shared._Z11gpu5_kernel6MatrixS_S_ --------------------------
	.section	.nv.shared._Z11gpu5_kernel6MatrixS_S_,"aw",@nobits
	.sectionflags	@""
	.align	8
.nv.shared._Z11gpu5_kernel6MatrixS_S_:
	.zero		5120


//--------------------- .nv.shared.reserved.0     --------------------------
	.section	.nv.shared.reserved.0,"aw",@nobits
	.weak		__nv_reservedSMEM_offset_0_alias
	.size		__nv_reservedSMEM_offset_0_alias, 0, 64
	.other		__nv_reservedSMEM_offset_0_alias,@"STO_CUDA_RESERVED_SHARED STV_DEFAULT"
__nv_reservedSMEM_offset_0_alias:
	.zero		0
	.zero		64


//--------------------- .nv.constant0._Z11gpu5_kernel6MatrixS_S_ --------------------------
	.section	.nv.constant0._Z11gpu5_kernel6MatrixS_S_,"a",@progbits
	.sectionflags	@""
	.align	4
.nv.constant0._Z11gpu5_kernel6MatrixS_S_:
	.zero		968


//--------------------- .nv.constant0._Z15matmult_kernel4iiiPdS_S_i --------------------------
	.section	.nv.constant0._Z15matmult_kernel4iiiPdS_S_i,"a",@progbits
	.sectionflags	@""
	.align	4
.nv.constant0._Z15matmult_kernel4iiiPdS_S_i:
	.zero		940


//--------------------- .nv.constant0._Z15matmult_kernel3iiiPdS_S_ --------------------------
	.section	.nv.constant0._Z15matmult_kernel3iiiPdS_S_,"a",@progbits
	.sectionflags	@""
	.align	4
.nv.constant0._Z15matmult_kernel3iiiPdS_S_:
	.zero		936


//--------------------- .nv.constant0._Z15matmult_kernel2iiiPdS_S_ --------------------------
	.section	.nv.constant0._Z15matmult_kernel2iiiPdS_S_,"a",@progbits
	.sectionflags	@""
	.align	4
.nv.constant0._Z15matmult_kernel2iiiPdS_S_:
	.zero		936


//--------------------- .nv.constant0._Z15matmult_kernel1iiiPdS_S_ --------------------------
	.section	.nv.constant0._Z15matmult_kernel1iiiPdS_S_,"a",@progbits
	.sectionflags	@""
	.align	4
.nv.constant0._Z15matmult_kernel1iiiPdS_S_:
	.zero		936


//--------------------- SYMBOLS --------------------------

	.type		.nv.reservedSmem.offset0,@object
	.size		.nv.reservedSmem.offset0,0x4
	.type		.nv.reservedSmem.cap,@object
	.size		.nv.reservedSmem.cap,0x4
